// auto-generated by cutlass_sweep.gemm — config: {"arch": "sm_100", "cluster_m": 1, "cluster_n": 1, "dtype": "fp16", "dtype_b": "fp16", "layout": "nt", "stages": 0, "tile_k": 128, "tile_m": 128, "tile_n": 8}
#include "cutlass/cutlass.h"
#include "cutlass/gemm/collective/collective_builder.hpp"
#include "cutlass/gemm/device/gemm_universal_adapter.h"
#include "cutlass/gemm/kernel/gemm_universal.hpp"
#include "cutlass/epilogue/collective/collective_builder.hpp"

using ElemA = cutlass::half_t;
using ElemB = cutlass::half_t;
using ElemCD = cutlass::half_t;
using Acc  = float;
using TileShape    = cute::Shape<cute::_128, cute::_8, cute::_128>;
using ClusterShape = cute::Shape<cute::_1, cute::_1, cute::_1>;

using CollectiveEpilogue = typename cutlass::epilogue::collective::CollectiveBuilder<
    cutlass::arch::Sm100, cutlass::arch::OpClassTensorOp,
    TileShape, ClusterShape,
    cutlass::epilogue::collective::EpilogueTileAuto,
    Acc, Acc,
    ElemCD, cutlass::layout::RowMajor, 128 / cutlass::sizeof_bits<ElemCD>::value,
    ElemCD, cutlass::layout::RowMajor, 128 / cutlass::sizeof_bits<ElemCD>::value,
    cutlass::epilogue::collective::EpilogueScheduleAuto
  >::CollectiveOp;

using CollectiveMainloop = typename cutlass::gemm::collective::CollectiveBuilder<
    cutlass::arch::Sm100, cutlass::arch::OpClassTensorOp,
    ElemA, cutlass::layout::RowMajor, 128 / cutlass::sizeof_bits<ElemA>::value,
    ElemB, cutlass::layout::ColumnMajor, 128 / cutlass::sizeof_bits<ElemB>::value,
    Acc,
    TileShape, ClusterShape,
    cutlass::gemm::collective::StageCountAutoCarveout<static_cast<int>(sizeof(typename CollectiveEpilogue::SharedStorage))>,
    cutlass::gemm::collective::KernelScheduleAuto
  >::CollectiveOp;

using GemmKernel = cutlass::gemm::kernel::GemmUniversal<
    cute::Shape<int,int,int,int>,
    CollectiveMainloop,
    CollectiveEpilogue
>;
using Gemm = cutlass::gemm::device::GemmUniversalAdapter<GemmKernel>;

// Force the device kernel symbol into the cubin without needing a host main.
auto* _anchor = &cutlass::device_kernel<GemmKernel>;


// ===== COMPILED SASS (sm_100a) =====

	.target	sm_100a

	.elftype	@"ET_EXEC"


//--------------------- .note.nv.tkinfo           --------------------------
	.section	.note.nv.tkinfo,"",@"SHT_NOTE"
	.sectionflags	@"SHF_NOTE_NV_TKINFO"
	.tkinfo
        /*0018*/ 	.word	0x00000002
        /*0030*/ 	.string	""
        /*0030*/ 	.string	"ptxas"
        /*0030*/ 	.string	"Cuda compilation tools, release 13.0, V13.0.88"
        /*0030*/ 	.string	"Build cuda_13.0.r13.0/compiler.36424714_0"
        /*0030*/ 	.string	"-arch sm_100a -m 64 "



//--------------------- .note.nv.cuinfo           --------------------------
	.section	.note.nv.cuinfo,"",@"SHT_NOTE"
	.sectionflags	@"SHF_NOTE_NV_CUINFO"
        /*0018*/ 	.short	0x0002
        /*001a*/ 	.short	0x0064
        /*001c*/ 	.short	0x0082
	.zero		2


//--------------------- .nv.info                  --------------------------
	.section	.nv.info,"",@"SHT_CUDA_INFO"
	.align	4


	//----- nvinfo : EIATTR_REGCOUNT
	.align		4
        /*0000*/ 	.byte	0x04, 0x2f
        /*0002*/ 	.short	(.L_16 - .L_15)
	.align		4
.L_15:
        /*0004*/ 	.word	index@(_ZN7cutlass13device_kernelINS_4gemm6kernel13GemmUniversalIN4cute5tupleIJiiiiEEENS1_10collective13CollectiveMmaINS1_35MainloopSm100TmaUmmaWarpSpecializedILi6ELi2ELi4ENS5_IJNS4_1CILi1EEESB_SB_EEEEENS5_IJNSA_ILi128EEENSA_ILi8EEESE_EEENS_6half_tENS5_IJlSB_lEEESH_SI_NS4_8TiledMMAINS4_8MMA_AtomIJNS4_20SM100_MMA_F16BF16_SSISH_SH_fLi128ELi8ELNS4_4UMMA5MajorE0ELSN_0ELNSM_7ScaleInE0ELSO_0EEEEEENS4_6LayoutISC_NS5_IJNSA_ILi0EEESS_SS_EEEEENS5_IJNS4_10UnderscoreESV_SV_EEEEENS4_13SM90_TMA_LOADENS4_14ComposedLayoutINS4_7SwizzleILi3ELi4ELi3EEENS4_18smem_ptr_flag_bitsILi16EEENSR_INS5_IJSF_NSA_ILi64EEEEEENS5_IJS14_SB_EEEEEEEvNS4_8identityESY_S18_vS19_EENS_8epilogue10collective18CollectiveEpilogueINS1B_23Sm100TmaWarpSpecializedILi2ELi1ELi8ELb1ELb0EEEJSG_NS5_IJNSR_ISE_SB_EENSR_ISF_SB_EEEEESH_SI_SH_SI_NS1B_6fusion15FusionCallbacksIS1F_NS1J_17LinearCombinationISH_fSH_fLNS_15FloatRoundStyleE2EEESG_S1I_JEEENS4_5SM1004TMEM4LOAD25SM100_TMEM_LOAD_32dp32b8xESY_NSZ_INS10_ILi0ELi4ELi3EEES13_NSR_INS5_IJSF_SF_EEENS5_IJSF_SB_EEEEEEENS4_39AutoVectorizingCopyWithAssumedAlignmentILi128EEENS4_14SM90_TMA_STOREES1X_S1Z_S1Z_EEEvvEEEEvNT_6ParamsE)
        /*0008*/ 	.word	0x00000040


	//----- nvinfo : EIATTR_FRAME_SIZE
	.align		4
.L_16:
        /*000c*/ 	.byte	0x04, 0x11
        /*000e*/ 	.short	(.L_18 - .L_17)
	.align		4
.L_17:
        /*0010*/ 	.word	index@($__internal_2_$__cuda_sm10x_tcgen05_guardrail_trap_unallocated_columns_being_dealloced)
        /*0014*/ 	.word	0x00000000


	//----- nvinfo : EIATTR_FRAME_SIZE
	.align		4
.L_18:
        /*0018*/ 	.byte	0x04, 0x11
        /*001a*/ 	.short	(.L_20 - .L_19)
	.align		4
.L_19:
        /*001c*/ 	.word	index@($__internal_1_$__cuda_sm10x_tcgen05_guardrail_trap_phase_invalid_during_alloc)
        /*0020*/ 	.word	0x00000000


	//----- nvinfo : EIATTR_FRAME_SIZE
	.align		4
.L_20:
        /*0024*/ 	.byte	0x04, 0x11
        /*0026*/ 	.short	(.L_22 - .L_21)
	.align		4
.L_21:
        /*0028*/ 	.word	index@($__internal_0_$__cuda_sm10x_tcgen05_guardrail_trap_col_being_dealloced_not_returned_by_alloc)
        /*002c*/ 	.word	0x00000000


	//----- nvinfo : EIATTR_FRAME_SIZE
	.align		4
.L_22:
        /*0030*/ 	.byte	0x04, 0x11
        /*0032*/ 	.short	(.L_24 - .L_23)
	.align		4
.L_23:
        /*0034*/ 	.word	index@(_ZN7cutlass13device_kernelINS_4gemm6kernel13GemmUniversalIN4cute5tupleIJiiiiEEENS1_10collective13CollectiveMmaINS1_35MainloopSm100TmaUmmaWarpSpecializedILi6ELi2ELi4ENS5_IJNS4_1CILi1EEESB_SB_EEEEENS5_IJNSA_ILi128EEENSA_ILi8EEESE_EEENS_6half_tENS5_IJlSB_lEEESH_SI_NS4_8TiledMMAINS4_8MMA_AtomIJNS4_20SM100_MMA_F16BF16_SSISH_SH_fLi128ELi8ELNS4_4UMMA5MajorE0ELSN_0ELNSM_7ScaleInE0ELSO_0EEEEEENS4_6LayoutISC_NS5_IJNSA_ILi0EEESS_SS_EEEEENS5_IJNS4_10UnderscoreESV_SV_EEEEENS4_13SM90_TMA_LOADENS4_14ComposedLayoutINS4_7SwizzleILi3ELi4ELi3EEENS4_18smem_ptr_flag_bitsILi16EEENSR_INS5_IJSF_NSA_ILi64EEEEEENS5_IJS14_SB_EEEEEEEvNS4_8identityESY_S18_vS19_EENS_8epilogue10collective18CollectiveEpilogueINS1B_23Sm100TmaWarpSpecializedILi2ELi1ELi8ELb1ELb0EEEJSG_NS5_IJNSR_ISE_SB_EENSR_ISF_SB_EEEEESH_SI_SH_SI_NS1B_6fusion15FusionCallbacksIS1F_NS1J_17LinearCombinationISH_fSH_fLNS_15FloatRoundStyleE2EEESG_S1I_JEEENS4_5SM1004TMEM4LOAD25SM100_TMEM_LOAD_32dp32b8xESY_NSZ_INS10_ILi0ELi4ELi3EEES13_NSR_INS5_IJSF_SF_EEENS5_IJSF_SB_EEEEEEENS4_39AutoVectorizingCopyWithAssumedAlignmentILi128EEENS4_14SM90_TMA_STOREES1X_S1Z_S1Z_EEEvvEEEEvNT_6ParamsE)
        /*0038*/ 	.word	0x00000000


	//----- nvinfo : EIATTR_MIN_STACK_SIZE
	.align		4
.L_24:
        /*003c*/ 	.byte	0x04, 0x12
        /*003e*/ 	.short	(.L_26 - .L_25)
	.align		4
.L_25:
        /*0040*/ 	.word	index@(_ZN7cutlass13device_kernelINS_4gemm6kernel13GemmUniversalIN4cute5tupleIJiiiiEEENS1_10collective13CollectiveMmaINS1_35MainloopSm100TmaUmmaWarpSpecializedILi6ELi2ELi4ENS5_IJNS4_1CILi1EEESB_SB_EEEEENS5_IJNSA_ILi128EEENSA_ILi8EEESE_EEENS_6half_tENS5_IJlSB_lEEESH_SI_NS4_8TiledMMAINS4_8MMA_AtomIJNS4_20SM100_MMA_F16BF16_SSISH_SH_fLi128ELi8ELNS4_4UMMA5MajorE0ELSN_0ELNSM_7ScaleInE0ELSO_0EEEEEENS4_6LayoutISC_NS5_IJNSA_ILi0EEESS_SS_EEEEENS5_IJNS4_10UnderscoreESV_SV_EEEEENS4_13SM90_TMA_LOADENS4_14ComposedLayoutINS4_7SwizzleILi3ELi4ELi3EEENS4_18smem_ptr_flag_bitsILi16EEENSR_INS5_IJSF_NSA_ILi64EEEEEENS5_IJS14_SB_EEEEEEEvNS4_8identityESY_S18_vS19_EENS_8epilogue10collective18CollectiveEpilogueINS1B_23Sm100TmaWarpSpecializedILi2ELi1ELi8ELb1ELb0EEEJSG_NS5_IJNSR_ISE_SB_EENSR_ISF_SB_EEEEESH_SI_SH_SI_NS1B_6fusion15FusionCallbacksIS1F_NS1J_17LinearCombinationISH_fSH_fLNS_15FloatRoundStyleE2EEESG_S1I_JEEENS4_5SM1004TMEM4LOAD25SM100_TMEM_LOAD_32dp32b8xESY_NSZ_INS10_ILi0ELi4ELi3EEES13_NSR_INS5_IJSF_SF_EEENS5_IJSF_SB_EEEEEEENS4_39AutoVectorizingCopyWithAssumedAlignmentILi128EEENS4_14SM90_TMA_STOREES1X_S1Z_S1Z_EEEvvEEEEvNT_6ParamsE)
        /*0044*/ 	.word	0x00000000
.L_26:


//--------------------- .nv.compat                --------------------------
	.section	.nv.compat,"",@"SHT_CUDA_COMPAT_INFO"
	.align	4
        /*0000*/ 	.byte	0x02, 0x09, 0x01, 0x00, 0x02, 0x02, 0x02, 0x00, 0x02, 0x05, 0x05, 0x00, 0x03, 0x07, 0x01, 0x01
        /*0010*/ 	.byte	0x02, 0x03, 0x01, 0x00, 0x02, 0x06, 0x01, 0x00, 0x04, 0x0b, 0x08, 0x00, 0x09, 0x00, 0x00, 0x00
        /*0020*/ 	.byte	0x00, 0x00, 0x00, 0x00


//--------------------- .nv.info._ZN7cutlass13device_kernelINS_4gemm6kernel13GemmUniversalIN4cute5tupleIJiiiiEEENS1_10collective13CollectiveMmaINS1_35MainloopSm100TmaUmmaWarpSpecializedILi6ELi2ELi4ENS5_IJNS4_1CILi1EEESB_SB_EEEEENS5_IJNSA_ILi128EEENSA_ILi8EEESE_EEENS_6half_tENS5_IJlSB_lEEESH_SI_NS4_8TiledMMAINS4_8MMA_AtomIJNS4_20SM100_MMA_F16BF16_SSISH_SH_fLi128ELi8ELNS4_4UMMA5MajorE0ELSN_0ELNSM_7ScaleInE0ELSO_0EEEEEENS4_6LayoutISC_NS5_IJNSA_ILi0EEESS_SS_EEEEENS5_IJNS4_10UnderscoreESV_SV_EEEEENS4_13SM90_TMA_LOADENS4_14ComposedLayoutINS4_7SwizzleILi3ELi4ELi3EEENS4_18smem_ptr_flag_bitsILi16EEENSR_INS5_IJSF_NSA_ILi64EEEEEENS5_IJS14_SB_EEEEEEEvNS4_8identityESY_S18_vS19_EENS_8epilogue10collective18CollectiveEpilogueINS1B_23Sm100TmaWarpSpecializedILi2ELi1ELi8ELb1ELb0EEEJSG_NS5_IJNSR_ISE_SB_EENSR_ISF_SB_EEEEESH_SI_SH_SI_NS1B_6fusion15FusionCallbacksIS1F_NS1J_17LinearCombinationISH_fSH_fLNS_15FloatRoundStyleE2EEESG_S1I_JEEENS4_5SM1004TMEM4LOAD25SM100_TMEM_LOAD_32dp32b8xESY_NSZ_INS10_ILi0ELi4ELi3EEES13_NSR_INS5_IJSF_SF_EEENS5_IJSF_SB_EEEEEEENS4_39AutoVectorizingCopyWithAssumedAlignmentILi128EEENS4_14SM90_TMA_STOREES1X_S1Z_S1Z_EEEvvEEEEvNT_6ParamsE --------------------------
	.section	.nv.info._ZN7cutlass13device_kernelINS_4gemm6kernel13GemmUniversalIN4cute5tupleIJiiiiEEENS1_10collective13CollectiveMmaINS1_35MainloopSm100TmaUmmaWarpSpecializedILi6ELi2ELi4ENS5_IJNS4_1CILi1EEESB_SB_EEEEENS5_IJNSA_ILi128EEENSA_ILi8EEESE_EEENS_6half_tENS5_IJlSB_lEEESH_SI_NS4_8TiledMMAINS4_8MMA_AtomIJNS4_20SM100_MMA_F16BF16_SSISH_SH_fLi128ELi8ELNS4_4UMMA5MajorE0ELSN_0ELNSM_7ScaleInE0ELSO_0EEEEEENS4_6LayoutISC_NS5_IJNSA_ILi0EEESS_SS_EEEEENS5_IJNS4_10UnderscoreESV_SV_EEEEENS4_13SM90_TMA_LOADENS4_14ComposedLayoutINS4_7SwizzleILi3ELi4ELi3EEENS4_18smem_ptr_flag_bitsILi16EEENSR_INS5_IJSF_NSA_ILi64EEEEEENS5_IJS14_SB_EEEEEEEvNS4_8identityESY_S18_vS19_EENS_8epilogue10collective18CollectiveEpilogueINS1B_23Sm100TmaWarpSpecializedILi2ELi1ELi8ELb1ELb0EEEJSG_NS5_IJNSR_ISE_SB_EENSR_ISF_SB_EEEEESH_SI_SH_SI_NS1B_6fusion15FusionCallbacksIS1F_NS1J_17LinearCombinationISH_fSH_fLNS_15FloatRoundStyleE2EEESG_S1I_JEEENS4_5SM1004TMEM4LOAD25SM100_TMEM_LOAD_32dp32b8xESY_NSZ_INS10_ILi0ELi4ELi3EEES13_NSR_INS5_IJSF_SF_EEENS5_IJSF_SB_EEEEEEENS4_39AutoVectorizingCopyWithAssumedAlignmentILi128EEENS4_14SM90_TMA_STOREES1X_S1Z_S1Z_EEEvvEEEEvNT_6ParamsE,"",@"SHT_CUDA_INFO"
	.sectionflags	@""
	.align	4


	//----- nvinfo : EIATTR_CUDA_API_VERSION
	.align		4
        /*0000*/ 	.byte	0x04, 0x37
        /*0002*/ 	.short	(.L_28 - .L_27)
.L_27:
        /*0004*/ 	.word	0x00000082


	//----- nvinfo : EIATTR_KPARAM_INFO
	.align		4
.L_28:
        /*0008*/ 	.byte	0x04, 0x17
        /*000a*/ 	.short	(.L_30 - .L_29)
.L_29:
        /*000c*/ 	.word	0x00000000
        /*0010*/ 	.short	0x0000
        /*0012*/ 	.short	0x0000
        /*0014*/ 	.byte	0x00, 0xf0, 0x01, 0x20


	//----- nvinfo : EIATTR_AT_ENTRY_FRAGMENTS
	.align		4
.L_30:
        /*0018*/ 	.byte	0x04, 0x4f
        /*001a*/ 	.short	(.L_32 - .L_31)


	//   ....[0]....
.L_31:
        /*001c*/ 	.word	0x00000006


	//----- nvinfo : EIATTR_RESERVED_SMEM_USED
	.align		4
.L_32:
        /*0020*/ 	.byte	0x01, 0x41
	.zero		2


	//----- nvinfo : EIATTR_SPARSE_MMA_MASK
	.align		4
        /*0024*/ 	.byte	0x03, 0x50
        /*0026*/ 	.short	0x0000


	//----- nvinfo : EIATTR_TCGEN05_1CTA_USED
	.align		4
        /*0028*/ 	.byte	0x01, 0x51
	.zero		2


	//----- nvinfo : EIATTR_MAXREG_COUNT
	.align		4
        /*002c*/ 	.byte	0x03, 0x1b
        /*002e*/ 	.short	0x00ff


	//----- nvinfo : EIATTR_NUM_BARRIERS
	.align		4
        /*0030*/ 	.byte	0x02, 0x4c
        /*0032*/ 	.byte	0x07
	.zero		1


	//----- nvinfo : EIATTR_EXTERNS
	.align		4
        /*0034*/ 	.byte	0x04, 0x0f
        /*0036*/ 	.short	(.L_34 - .L_33)


	//   ....[0]....
	.align		4
.L_33:
        /*0038*/ 	.word	index@(__assertfail)


	//----- nvinfo : EIATTR_MERCURY_ISA_VERSION
	.align		4
.L_34:
        /*003c*/ 	.byte	0x03, 0x5f
        /*003e*/ 	.short	0x0101


	//----- nvinfo : EIATTR_INT_WARP_WIDE_INSTR_OFFSETS
	.align		4
        /*0040*/ 	.byte	0x04, 0x31
        /*0042*/ 	.short	(.L_36 - .L_35)


	//   ....[0]....
.L_35:
        /*0044*/ 	.word	0x00001f30


	//   ....[1]....
        /*0048*/ 	.word	0x00003c60


	//   ....[2]....
        /*004c*/ 	.word	0x00003c80


	//   ....[3]....
        /*0050*/ 	.word	0x00003cb0


	//   ....[4]....
        /*0054*/ 	.word	0x000046b0


	//   ....[5]....
        /*0058*/ 	.word	0x000047f0


	//----- nvinfo : EIATTR_COOP_GROUP_MASK_REGIDS
	.align		4
.L_36:
        /*005c*/ 	.byte	0x04, 0x29
        /*005e*/ 	.short	(.L_38 - .L_37)


	//   ....[0]....
.L_37:
        /*0060*/ 	.word	0xffffffff


	//   ....[1]....
        /*0064*/ 	.word	0xffffffff


	//   ....[2]....
        /*0068*/ 	.word	0xffffffff


	//   ....[3]....
        /*006c*/ 	.word	0xffffffff


	//   ....[4]....
        /*0070*/ 	.word	0xffffffff


	//   ....[5]....
        /*0074*/ 	.word	0xffffffff


	//   ....[6]....
        /*0078*/ 	.word	0xffffffff


	//   ....[7]....
        /*007c*/ 	.word	0xffffffff


	//   ....[8]....
        /*0080*/ 	.word	0xffffffff


	//   ....[9]....
        /*0084*/ 	.word	0xffffffff


	//   ....[10]....
        /*0088*/ 	.word	0xffffffff


	//   ....[11]....
        /*008c*/ 	.word	0xffffffff


	//   ....[12]....
        /*0090*/ 	.word	0xffffffff


	//----- nvinfo : EIATTR_COOP_GROUP_INSTR_OFFSETS
	.align		4
.L_38:
        /*0094*/ 	.byte	0x04, 0x28
        /*0096*/ 	.short	(.L_40 - .L_39)


	//   ....[0]....
.L_39:
        /*0098*/ 	.word	0x00000090


	//   ....[1]....
        /*009c*/ 	.word	0x000004c0


	//   ....[2]....
        /*00a0*/ 	.word	0x00000670


	//   ....[3]....
        /*00a4*/ 	.word	0x000007d0


	//   ....[4]....
        /*00a8*/ 	.word	0x000008d0


	//   ....[5]....
        /*00ac*/ 	.word	0x00000a40


	//   ....[6]....
        /*00b0*/ 	.word	0x00000be0


	//   ....[7]....
        /*00b4*/ 	.word	0x00001e10


	//   ....[8]....
        /*00b8*/ 	.word	0x00002d10


	//   ....[9]....
        /*00bc*/ 	.word	0x00002f20


	//   ....[10]....
        /*00c0*/ 	.word	0x00002f50


	//   ....[11]....
        /*00c4*/ 	.word	0x00003b40


	//   ....[12]....
        /*00c8*/ 	.word	0x00003d70


	//----- nvinfo : EIATTR_VRC_CTA_INIT_COUNT
	.align		4
.L_40:
        /*00cc*/ 	.byte	0x02, 0x4a
        /*00ce*/ 	.byte	0x80
	.zero		1


	//----- nvinfo : EIATTR_SYSCALL_OFFSETS
	.align		4
        /*00d0*/ 	.byte	0x04, 0x46
        /*00d2*/ 	.short	(.L_42 - .L_41)


	//   ....[0]....
.L_41:
        /*00d4*/ 	.word	0x00005820


	//----- nvinfo : EIATTR_MBARRIER_INSTR_OFFSETS
	.align		4
.L_42:
        /*00d8*/ 	.byte	0x04, 0x39
        /*00da*/ 	.short	(.L_44 - .L_43)


	//   ....[0]....
.L_43:
        /*00dc*/ 	.word	0x000005a0
        /*00e0*/ 	.word	0x000000ff
        /*00e4*/ 	.word	0x00000000
        /*00e8*/ 	.short	0x0100
        /*00ea*/ 	.byte	0x06
	.zero		1


	//   ....[1]....
        /*00ec*/ 	.word	0x000005b0
        /*00f0*/ 	.word	0x000000ff
        /*00f4*/ 	.word	0x00000030
        /*00f8*/ 	.short	0x0100
        /*00fa*/ 	.byte	0x06
	.zero		1


	//   ....[2]....
        /*00fc*/ 	.word	0x000005c0
        /*0100*/ 	.word	0x000000ff
        /*0104*/ 	.word	0x00000008
        /*0108*/ 	.short	0x0100
        /*010a*/ 	.byte	0x06
	.zero		1


	//   ....[3]....
        /*010c*/ 	.word	0x000005d0
        /*0110*/ 	.word	0x000000ff
        /*0114*/ 	.word	0x00000038
        /*0118*/ 	.short	0x0100
        /*011a*/ 	.byte	0x06
	.zero		1


	//   ....[4]....
        /*011c*/ 	.word	0x000005e0
        /*0120*/ 	.word	0x000000ff
        /*0124*/ 	.word	0x00000010
        /*0128*/ 	.short	0x0100
        /*012a*/ 	.byte	0x06
	.zero		1


	//   ....[5]....
        /*012c*/ 	.word	0x000005f0
        /*0130*/ 	.word	0x000000ff
        /*0134*/ 	.word	0x00000040
        /*0138*/ 	.short	0x0100
        /*013a*/ 	.byte	0x06
	.zero		1


	//   ....[6]....
        /*013c*/ 	.word	0x00000600
        /*0140*/ 	.word	0x000000ff
        /*0144*/ 	.word	0x00000018
        /*0148*/ 	.short	0x0100
        /*014a*/ 	.byte	0x06
	.zero		1


	//   ....[7]....
        /*014c*/ 	.word	0x00000610
        /*0150*/ 	.word	0x000000ff
        /*0154*/ 	.word	0x00000048
        /*0158*/ 	.short	0x0100
        /*015a*/ 	.byte	0x06
	.zero		1


	//   ....[8]....
        /*015c*/ 	.word	0x00000620
        /*0160*/ 	.word	0x000000ff
        /*0164*/ 	.word	0x00000020
        /*0168*/ 	.short	0x0100
        /*016a*/ 	.byte	0x06
	.zero		1


	//   ....[9]....
        /*016c*/ 	.word	0x00000630
        /*0170*/ 	.word	0x000000ff
        /*0174*/ 	.word	0x00000050
        /*0178*/ 	.short	0x0100
        /*017a*/ 	.byte	0x06
	.zero		1


	//   ....[10]....
        /*017c*/ 	.word	0x00000640
        /*0180*/ 	.word	0x000000ff
        /*0184*/ 	.word	0x00000028
        /*0188*/ 	.short	0x0100
        /*018a*/ 	.byte	0x06
	.zero		1


	//   ....[11]....
        /*018c*/ 	.word	0x00000650
        /*0190*/ 	.word	0x000000ff
        /*0194*/ 	.word	0x00000058
        /*0198*/ 	.short	0x0100
        /*019a*/ 	.byte	0x06
	.zero		1


	//   ....[12]....
        /*019c*/ 	.word	0x00000780
        /*01a0*/ 	.word	0x000000ff
        /*01a4*/ 	.word	0x00000060
        /*01a8*/ 	.short	0x0100
        /*01aa*/ 	.byte	0x07
	.zero		1


	//   ....[13]....
        /*01ac*/ 	.word	0x00000790
        /*01b0*/ 	.word	0x000000ff
        /*01b4*/ 	.word	0x00000070
        /*01b8*/ 	.short	0x0100
        /*01ba*/ 	.byte	0x07
	.zero		1


	//   ....[14]....
        /*01bc*/ 	.word	0x000007a0
        /*01c0*/ 	.word	0x000000ff
        /*01c4*/ 	.word	0x00000068
        /*01c8*/ 	.short	0x0100
        /*01ca*/ 	.byte	0x07
	.zero		1


	//   ....[15]....
        /*01cc*/ 	.word	0x000007b0
        /*01d0*/ 	.word	0x000000ff
        /*01d4*/ 	.word	0x00000078
        /*01d8*/ 	.short	0x0100
        /*01da*/ 	.byte	0x07
	.zero		1


	//   ....[16]....
        /*01dc*/ 	.word	0x000008a0
        /*01e0*/ 	.word	0x000000ff
        /*01e4*/ 	.word	0x00000080
        /*01e8*/ 	.short	0x0100
        /*01ea*/ 	.byte	0x06
	.zero		1


	//   ....[17]....
        /*01ec*/ 	.word	0x000008b0
        /*01f0*/ 	.word	0x000000ff
        /*01f4*/ 	.word	0x00000088
        /*01f8*/ 	.short	0x0100
        /*01fa*/ 	.byte	0x06
	.zero		1


	//   ....[18]....
        /*01fc*/ 	.word	0x000009f0
        /*0200*/ 	.word	0x000000ff
        /*0204*/ 	.word	0x00000090
        /*0208*/ 	.short	0x0100
        /*020a*/ 	.byte	0x06
	.zero		1


	//   ....[19]....
        /*020c*/ 	.word	0x00000a00
        /*0210*/ 	.word	0x000000ff
        /*0214*/ 	.word	0x000000a0
        /*0218*/ 	.short	0x0100
        /*021a*/ 	.byte	0x06
	.zero		1


	//   ....[20]....
        /*021c*/ 	.word	0x00000a10
        /*0220*/ 	.word	0x000000ff
        /*0224*/ 	.word	0x00000098
        /*0228*/ 	.short	0x0100
        /*022a*/ 	.byte	0x06
	.zero		1


	//   ....[21]....
        /*022c*/ 	.word	0x00000a20
        /*0230*/ 	.word	0x000000ff
        /*0234*/ 	.word	0x000000a8
        /*0238*/ 	.short	0x0100
        /*023a*/ 	.byte	0x06
	.zero		1


	//   ....[22]....
        /*023c*/ 	.word	0x00000b50
        /*0240*/ 	.word	0x000000ff
        /*0244*/ 	.word	0x000000b0
        /*0248*/ 	.short	0x0100
        /*024a*/ 	.byte	0x07
	.zero		1


	//   ....[23]....
        /*024c*/ 	.word	0x00000b60
        /*0250*/ 	.word	0x000000ff
        /*0254*/ 	.word	0x000000d0
        /*0258*/ 	.short	0x0100
        /*025a*/ 	.byte	0x07
	.zero		1


	//   ....[24]....
        /*025c*/ 	.word	0x00000b70
        /*0260*/ 	.word	0x000000ff
        /*0264*/ 	.word	0x000000b8
        /*0268*/ 	.short	0x0100
        /*026a*/ 	.byte	0x07
	.zero		1


	//   ....[25]....
        /*026c*/ 	.word	0x00000b80
        /*0270*/ 	.word	0x000000ff
        /*0274*/ 	.word	0x000000d8
        /*0278*/ 	.short	0x0100
        /*027a*/ 	.byte	0x07
	.zero		1


	//   ....[26]....
        /*027c*/ 	.word	0x00000b90
        /*0280*/ 	.word	0x000000ff
        /*0284*/ 	.word	0x000000c0
        /*0288*/ 	.short	0x0100
        /*028a*/ 	.byte	0x07
	.zero		1


	//   ....[27]....
        /*028c*/ 	.word	0x00000ba0
        /*0290*/ 	.word	0x000000ff
        /*0294*/ 	.word	0x000000e0
        /*0298*/ 	.short	0x0100
        /*029a*/ 	.byte	0x07
	.zero		1


	//   ....[28]....
        /*029c*/ 	.word	0x00000bb0
        /*02a0*/ 	.word	0x000000ff
        /*02a4*/ 	.word	0x000000c8
        /*02a8*/ 	.short	0x0100
        /*02aa*/ 	.byte	0x07
	.zero		1


	//   ....[29]....
        /*02ac*/ 	.word	0x00000bc0
        /*02b0*/ 	.word	0x000000ff
        /*02b4*/ 	.word	0x000000e8
        /*02b8*/ 	.short	0x0100
        /*02ba*/ 	.byte	0x07
	.zero		1


	//   ....[30]....
        /*02bc*/ 	.word	0x00000cb0
        /*02c0*/ 	.word	0x000000ff
        /*02c4*/ 	.word	0x000000f0
        /*02c8*/ 	.short	0x0100
        /*02ca*/ 	.byte	0x06
	.zero		1


	//   ....[31]....
        /*02cc*/ 	.word	0x00000cc0
        /*02d0*/ 	.word	0x000000ff
        /*02d4*/ 	.word	0x00000100
        /*02d8*/ 	.short	0x0100
        /*02da*/ 	.byte	0x06
	.zero		1


	//   ....[32]....
        /*02dc*/ 	.word	0x00000cd0
        /*02e0*/ 	.word	0x000000ff
        /*02e4*/ 	.word	0x000000f8
        /*02e8*/ 	.short	0x0100
        /*02ea*/ 	.byte	0x06
	.zero		1


	//   ....[33]....
        /*02ec*/ 	.word	0x00000ce0
        /*02f0*/ 	.word	0x000000ff
        /*02f4*/ 	.word	0x00000108
        /*02f8*/ 	.short	0x0100
        /*02fa*/ 	.byte	0x06
	.zero		1


	//   ....[34]....
        /*02fc*/ 	.word	0x000015b0
        /*0300*/ 	.word	0x00000004
        /*0304*/ 	.word	0x00000100
        /*0308*/ 	.short	0x010a
        /*030a*/ 	.byte	0xff
	.zero		1


	//   ....[35]....
        /*030c*/ 	.word	0x000015d0
        /*0310*/ 	.word	0x00000004
        /*0314*/ 	.word	0x000000f0
        /*0318*/ 	.short	0x0101
        /*031a*/ 	.byte	0xff
	.zero		1


	//   ....[36]....
        /*031c*/ 	.word	0x000016b0
        /*0320*/ 	.word	0x000000ff
        /*0324*/ 	.word	0x00000030
        /*0328*/ 	.short	0x010a
        /*032a*/ 	.byte	0x08
	.zero		1


	//   ....[37]....
        /*032c*/ 	.word	0x00001750
        /*0330*/ 	.word	0x000000ff
        /*0334*/ 	.word	0x00000030
        /*0338*/ 	.short	0x010a
        /*033a*/ 	.byte	0x21
	.zero		1


	//   ....[38]....
        /*033c*/ 	.word	0x000018a0
        /*0340*/ 	.word	0x000000ff
        /*0344*/ 	.word	0x00000030
        /*0348*/ 	.short	0x010a
        /*034a*/ 	.byte	0x08
	.zero		1


	//   ....[39]....
        /*034c*/ 	.word	0x00001a70
        /*0350*/ 	.word	0x000000ff
        /*0354*/ 	.word	0x00000088
        /*0358*/ 	.short	0x0101
        /*035a*/ 	.byte	0x05
	.zero		1


	//   ....[40]....
        /*035c*/ 	.word	0x00001a90
        /*0360*/ 	.word	0x000000ff
        /*0364*/ 	.word	0x00000030
        /*0368*/ 	.short	0x010a
        /*036a*/ 	.byte	0x08
	.zero		1


	//   ....[41]....
        /*036c*/ 	.word	0x00001b10
        /*0370*/ 	.word	0x000000ff
        /*0374*/ 	.word	0x00000030
        /*0378*/ 	.short	0x010a
        /*037a*/ 	.byte	0x21
	.zero		1


	//   ....[42]....
        /*037c*/ 	.word	0x00001c60
        /*0380*/ 	.word	0x000000ff
        /*0384*/ 	.word	0x00000030
        /*0388*/ 	.short	0x010a
        /*038a*/ 	.byte	0x08
	.zero		1


	//   ....[43]....
        /*038c*/ 	.word	0x00001e40
        /*0390*/ 	.word	0x00000008
        /*0394*/ 	.word	0x00000090
        /*0398*/ 	.short	0x010a
        /*039a*/ 	.byte	0xff
	.zero		1


	//   ....[44]....
        /*039c*/ 	.word	0x00001f00
        /*03a0*/ 	.word	0x00000008
        /*03a4*/ 	.word	0x00000000
        /*03a8*/ 	.short	0x0101
        /*03aa*/ 	.byte	0xff
	.zero		1


	//   ....[45]....
        /*03ac*/ 	.word	0x00002460
        /*03b0*/ 	.word	0x000000ff
        /*03b4*/ 	.word	0x00000000
        /*03b8*/ 	.short	0x010a
        /*03ba*/ 	.byte	0x04
	.zero		1


	//   ....[46]....
        /*03bc*/ 	.word	0x000024f0
        /*03c0*/ 	.word	0x000000ff
        /*03c4*/ 	.word	0x00000000
        /*03c8*/ 	.short	0x010a
        /*03ca*/ 	.byte	0x04
	.zero		1


	//   ....[47]....
        /*03cc*/ 	.word	0x00002580
        /*03d0*/ 	.word	0x000000ff
        /*03d4*/ 	.word	0x00000000
        /*03d8*/ 	.short	0x010a
        /*03da*/ 	.byte	0x04
	.zero		1


	//   ....[48]....
        /*03dc*/ 	.word	0x00002610
        /*03e0*/ 	.word	0x000000ff
        /*03e4*/ 	.word	0x00000000
        /*03e8*/ 	.short	0x010a
        /*03ea*/ 	.byte	0x04
	.zero		1


	//   ....[49]....
        /*03ec*/ 	.word	0x000026a0
        /*03f0*/ 	.word	0x000000ff
        /*03f4*/ 	.word	0x00000000
        /*03f8*/ 	.short	0x010a
        /*03fa*/ 	.byte	0x04
	.zero		1


	//   ....[50]....
        /*03fc*/ 	.word	0x00002740
        /*0400*/ 	.word	0x00000000
        /*0404*/ 	.word	0x00000000
        /*0408*/ 	.short	0x010a
        /*040a*/ 	.byte	0xff
	.zero		1


	//   ....[51]....
        /*040c*/ 	.word	0x00002860
        /*0410*/ 	.word	0x00000002
        /*0414*/ 	.word	0x000000f0
        /*0418*/ 	.short	0x010a
        /*041a*/ 	.byte	0xff
	.zero		1


	//   ....[52]....
        /*041c*/ 	.word	0x000028c0
        /*0420*/ 	.word	0x00000004
        /*0424*/ 	.word	0x00000000
        /*0428*/ 	.short	0x0101
        /*042a*/ 	.byte	0xff
	.zero		1


	//   ....[53]....
        /*042c*/ 	.word	0x000028e0
        /*0430*/ 	.word	0x000000ff
        /*0434*/ 	.word	0x000000a0
        /*0438*/ 	.short	0x010a
        /*043a*/ 	.byte	0x05
	.zero		1


	//   ....[54]....
        /*043c*/ 	.word	0x00002a00
        /*0440*/ 	.word	0x00000002
        /*0444*/ 	.word	0x00000090
        /*0448*/ 	.short	0x010a
        /*044a*/ 	.byte	0xff
	.zero		1


	//   ....[55]....
        /*044c*/ 	.word	0x00002b10
        /*0450*/ 	.word	0x00000002
        /*0454*/ 	.word	0x00000000
        /*0458*/ 	.short	0x0101
        /*045a*/ 	.byte	0xff
	.zero		1


	//   ....[56]....
        /*045c*/ 	.word	0x00002ba0
        /*0460*/ 	.word	0x000000ff
        /*0464*/ 	.word	0x000000a0
        /*0468*/ 	.short	0x0106
        /*046a*/ 	.byte	0x05
	.zero		1


	//   ....[57]....
        /*046c*/ 	.word	0x00002bc0
        /*0470*/ 	.word	0x000000ff
        /*0474*/ 	.word	0x000000a0
        /*0478*/ 	.short	0x010a
        /*047a*/ 	.byte	0x05
	.zero		1


	//   ....[58]....
        /*047c*/ 	.word	0x00002c50
        /*0480*/ 	.word	0x000000ff
        /*0484*/ 	.word	0x000000a0
        /*0488*/ 	.short	0x0106
        /*048a*/ 	.byte	0x04
	.zero		1


	//   ....[59]....
        /*048c*/ 	.word	0x00002c90
        /*0490*/ 	.word	0x00000000
        /*0494*/ 	.word	0x000000a0
        /*0498*/ 	.short	0x010a
        /*049a*/ 	.byte	0xff
	.zero		1


	//   ....[60]....
        /*049c*/ 	.word	0x00003250
        /*04a0*/ 	.word	0x00000000
        /*04a4*/ 	.word	0x00000090
        /*04a8*/ 	.short	0x010a
        /*04aa*/ 	.byte	0xff
	.zero		1


	//   ....[61]....
        /*04ac*/ 	.word	0x00003350
        /*04b0*/ 	.word	0x00000003
        /*04b4*/ 	.word	0x00000000
        /*04b8*/ 	.short	0x0101
        /*04ba*/ 	.byte	0xff
	.zero		1


	//   ....[62]....
        /*04bc*/ 	.word	0x00003360
        /*04c0*/ 	.word	0x000000ff
        /*04c4*/ 	.word	0x00000000
        /*04c8*/ 	.short	0x010a
        /*04ca*/ 	.byte	0x07
	.zero		1


	//   ....[63]....
        /*04cc*/ 	.word	0x00003380
        /*04d0*/ 	.word	0x000000ff
        /*04d4*/ 	.word	0x000000d0
        /*04d8*/ 	.short	0x010a
        /*04da*/ 	.byte	0x06
	.zero		1


	//   ....[64]....
        /*04dc*/ 	.word	0x00003450
        /*04e0*/ 	.word	0x000000ff
        /*04e4*/ 	.word	0x00000000
        /*04e8*/ 	.short	0x010a
        /*04ea*/ 	.byte	0x0b
	.zero		1


	//   ....[65]....
        /*04ec*/ 	.word	0x00003580
        /*04f0*/ 	.word	0x000000ff
        /*04f4*/ 	.word	0x00000000
        /*04f8*/ 	.short	0x010a
        /*04fa*/ 	.byte	0x22
	.zero		1


	//   ....[66]....
        /*04fc*/ 	.word	0x00003970
        /*0500*/ 	.word	0x000000ff
        /*0504*/ 	.word	0x00000000
        /*0508*/ 	.short	0x010a
        /*050a*/ 	.byte	0x06
	.zero		1


	//   ....[67]....
        /*050c*/ 	.word	0x00003a00
        /*0510*/ 	.word	0x000000ff
        /*0514*/ 	.word	0x00000000
        /*0518*/ 	.short	0x010a
        /*051a*/ 	.byte	0x06
	.zero		1


	//   ....[68]....
        /*051c*/ 	.word	0x00003a90
        /*0520*/ 	.word	0x000000ff
        /*0524*/ 	.word	0x00000000
        /*0528*/ 	.short	0x010a
        /*052a*/ 	.byte	0x06
	.zero		1


	//   ....[69]....
        /*052c*/ 	.word	0x00003b20
        /*0530*/ 	.word	0x000000ff
        /*0534*/ 	.word	0x00000000
        /*0538*/ 	.short	0x010a
        /*053a*/ 	.byte	0x07
	.zero		1


	//   ....[70]....
        /*053c*/ 	.word	0x00003f50
        /*0540*/ 	.word	0x00000000
        /*0544*/ 	.word	0x00000090
        /*0548*/ 	.short	0x010a
        /*054a*/ 	.byte	0xff
	.zero		1


	//   ....[71]....
        /*054c*/ 	.word	0x00004030
        /*0550*/ 	.word	0x00000000
        /*0554*/ 	.word	0x00000000
        /*0558*/ 	.short	0x0101
        /*055a*/ 	.byte	0xff
	.zero		1


	//   ....[72]....
        /*055c*/ 	.word	0x00004350
        /*0560*/ 	.word	0x000000ff
        /*0564*/ 	.word	0x00000088
        /*0568*/ 	.short	0x010a
        /*056a*/ 	.byte	0x0d
	.zero		1


	//   ....[73]....
        /*056c*/ 	.word	0x00004530
        /*0570*/ 	.word	0x000000ff
        /*0574*/ 	.word	0x00000070
        /*0578*/ 	.short	0x010a
        /*057a*/ 	.byte	0x0e
	.zero		1


	//   ....[74]....
        /*057c*/ 	.word	0x00004840
        /*0580*/ 	.word	0x000000ff
        /*0584*/ 	.word	0x00000060
        /*0588*/ 	.short	0x010b
        /*058a*/ 	.byte	0x0e
	.zero		1


	//   ....[75]....
        /*058c*/ 	.word	0x000048a0
        /*0590*/ 	.word	0x000000ff
        /*0594*/ 	.word	0x00000000
        /*0598*/ 	.short	0x0101
        /*059a*/ 	.byte	0x0f
	.zero		1


	//   ....[76]....
        /*059c*/ 	.word	0x000048f0
        /*05a0*/ 	.word	0x000000ff
        /*05a4*/ 	.word	0x00000000
        /*05a8*/ 	.short	0x010a
        /*05aa*/ 	.byte	0x04
	.zero		1


	//   ....[77]....
        /*05ac*/ 	.word	0x00004990
        /*05b0*/ 	.word	0x00000000
        /*05b4*/ 	.word	0x00000000
        /*05b8*/ 	.short	0x010a
        /*05ba*/ 	.byte	0xff
	.zero		1


	//   ....[78]....
        /*05bc*/ 	.word	0x00004c60
        /*05c0*/ 	.word	0x00000000
        /*05c4*/ 	.word	0x00000090
        /*05c8*/ 	.short	0x010a
        /*05ca*/ 	.byte	0xff
	.zero		1


	//   ....[79]....
        /*05cc*/ 	.word	0x00004d50
        /*05d0*/ 	.word	0x00000000
        /*05d4*/ 	.word	0x00000000
        /*05d8*/ 	.short	0x0101
        /*05da*/ 	.byte	0xff
	.zero		1


	//   ....[80]....
        /*05dc*/ 	.word	0x000054d0
        /*05e0*/ 	.word	0x000000ff
        /*05e4*/ 	.word	0x00000060
        /*05e8*/ 	.short	0x010a
        /*05ea*/ 	.byte	0x05
	.zero		1


	//   ....[81]....
        /*05ec*/ 	.word	0x00005530
        /*05f0*/ 	.word	0x00000008
        /*05f4*/ 	.word	0x000000b0
        /*05f8*/ 	.short	0x010a
        /*05fa*/ 	.byte	0x27
	.zero		1


	//   ....[82]....
        /*05fc*/ 	.word	0x000055c0
        /*0600*/ 	.word	0x000000ff
        /*0604*/ 	.word	0x00000060
        /*0608*/ 	.short	0x010a
        /*060a*/ 	.byte	0x05
	.zero		1


	//   ....[83]....
        /*060c*/ 	.word	0x00005700
        /*0610*/ 	.word	0x00000008
        /*0614*/ 	.word	0x000000b0
        /*0618*/ 	.short	0x010a
        /*061a*/ 	.byte	0x27
	.zero		1


	//   ....[84]....
        /*061c*/ 	.word	0x00005950
        /*0620*/ 	.word	0x000000ff
        /*0624*/ 	.word	0x00000000
        /*0628*/ 	.short	0x0101
        /*062a*/ 	.byte	0x05
	.zero		1


	//   ....[85]....
        /*062c*/ 	.word	0x00005ce0
        /*0630*/ 	.word	0x000000ff
        /*0634*/ 	.word	0x00000000
        /*0638*/ 	.short	0x0101
        /*063a*/ 	.byte	0x04
	.zero		1


	//   ....[86]....
        /*063c*/ 	.word	0x00005f50
        /*0640*/ 	.word	0x00000004
        /*0644*/ 	.word	0x00000100
        /*0648*/ 	.short	0x010a
        /*064a*/ 	.byte	0xff
	.zero		1


	//   ....[87]....
        /*064c*/ 	.word	0x00005fb0
        /*0650*/ 	.word	0x00000004
        /*0654*/ 	.word	0x00000030
        /*0658*/ 	.short	0x010a
        /*065a*/ 	.byte	0xff
	.zero		1


	//   ....[88]....
        /*065c*/ 	.word	0x00006010
        /*0660*/ 	.word	0x00000004
        /*0664*/ 	.word	0x00000030
        /*0668*/ 	.short	0x010a
        /*066a*/ 	.byte	0xff
	.zero		1


	//   ....[89]....
        /*066c*/ 	.word	0x00006060
        /*0670*/ 	.word	0x00000008
        /*0674*/ 	.word	0x00000090
        /*0678*/ 	.short	0x010a
        /*067a*/ 	.byte	0xff
	.zero		1


	//   ....[90]....
        /*067c*/ 	.word	0x000060c0
        /*0680*/ 	.word	0x00000000
        /*0684*/ 	.word	0x00000000
        /*0688*/ 	.short	0x010a
        /*068a*/ 	.byte	0xff
	.zero		1


	//   ....[91]....
        /*068c*/ 	.word	0x00006120
        /*0690*/ 	.word	0x00000000
        /*0694*/ 	.word	0x00000000
        /*0698*/ 	.short	0x010a
        /*069a*/ 	.byte	0xff
	.zero		1


	//   ....[92]....
        /*069c*/ 	.word	0x00006180
        /*06a0*/ 	.word	0x00000000
        /*06a4*/ 	.word	0x00000000
        /*06a8*/ 	.short	0x010a
        /*06aa*/ 	.byte	0xff
	.zero		1


	//   ....[93]....
        /*06ac*/ 	.word	0x000061e0
        /*06b0*/ 	.word	0x00000000
        /*06b4*/ 	.word	0x00000000
        /*06b8*/ 	.short	0x010a
        /*06ba*/ 	.byte	0xff
	.zero		1


	//   ....[94]....
        /*06bc*/ 	.word	0x00006240
        /*06c0*/ 	.word	0x00000000
        /*06c4*/ 	.word	0x00000000
        /*06c8*/ 	.short	0x010a
        /*06ca*/ 	.byte	0xff
	.zero		1


	//   ....[95]....
        /*06cc*/ 	.word	0x00006290
        /*06d0*/ 	.word	0x00000002
        /*06d4*/ 	.word	0x000000f0
        /*06d8*/ 	.short	0x010a
        /*06da*/ 	.byte	0xff
	.zero		1


	//   ....[96]....
        /*06dc*/ 	.word	0x000062f0
        /*06e0*/ 	.word	0x00000002
        /*06e4*/ 	.word	0x000000a0
        /*06e8*/ 	.short	0x010a
        /*06ea*/ 	.byte	0xff
	.zero		1


	//   ....[97]....
        /*06ec*/ 	.word	0x00006340
        /*06f0*/ 	.word	0x00000002
        /*06f4*/ 	.word	0x00000090
        /*06f8*/ 	.short	0x010a
        /*06fa*/ 	.byte	0xff
	.zero		1


	//   ....[98]....
        /*06fc*/ 	.word	0x000063a0
        /*0700*/ 	.word	0x00000000
        /*0704*/ 	.word	0x000000a0
        /*0708*/ 	.short	0x010a
        /*070a*/ 	.byte	0xff
	.zero		1


	//   ....[99]....
        /*070c*/ 	.word	0x000063f0
        /*0710*/ 	.word	0x00000000
        /*0714*/ 	.word	0x00000090
        /*0718*/ 	.short	0x010a
        /*071a*/ 	.byte	0xff
	.zero		1


	//   ....[100]....
        /*071c*/ 	.word	0x00006450
        /*0720*/ 	.word	0x00000003
        /*0724*/ 	.word	0x000000d0
        /*0728*/ 	.short	0x010a
        /*072a*/ 	.byte	0xff
	.zero		1


	//   ....[101]....
        /*072c*/ 	.word	0x000064b0
        /*0730*/ 	.word	0x00000000
        /*0734*/ 	.word	0x00000000
        /*0738*/ 	.short	0x010a
        /*073a*/ 	.byte	0xff
	.zero		1


	//   ....[102]....
        /*073c*/ 	.word	0x00006510
        /*0740*/ 	.word	0x00000000
        /*0744*/ 	.word	0x00000000
        /*0748*/ 	.short	0x010a
        /*074a*/ 	.byte	0xff
	.zero		1


	//   ....[103]....
        /*074c*/ 	.word	0x00006570
        /*0750*/ 	.word	0x00000000
        /*0754*/ 	.word	0x00000000
        /*0758*/ 	.short	0x010a
        /*075a*/ 	.byte	0xff
	.zero		1


	//   ....[104]....
        /*075c*/ 	.word	0x000065d0
        /*0760*/ 	.word	0x00000000
        /*0764*/ 	.word	0x00000000
        /*0768*/ 	.short	0x010a
        /*076a*/ 	.byte	0xff
	.zero		1


	//   ....[105]....
        /*076c*/ 	.word	0x00006630
        /*0770*/ 	.word	0x00000000
        /*0774*/ 	.word	0x00000000
        /*0778*/ 	.short	0x010a
        /*077a*/ 	.byte	0xff
	.zero		1


	//   ....[106]....
        /*077c*/ 	.word	0x00006680
        /*0780*/ 	.word	0x00000000
        /*0784*/ 	.word	0x00000090
        /*0788*/ 	.short	0x010a
        /*078a*/ 	.byte	0xff
	.zero		1


	//   ....[107]....
        /*078c*/ 	.word	0x000066e0
        /*0790*/ 	.word	0x00000000
        /*0794*/ 	.word	0x00000088
        /*0798*/ 	.short	0x010a
        /*079a*/ 	.byte	0xff
	.zero		1


	//   ....[108]....
        /*079c*/ 	.word	0x00006740
        /*07a0*/ 	.word	0x00000000
        /*07a4*/ 	.word	0x00000070
        /*07a8*/ 	.short	0x010a
        /*07aa*/ 	.byte	0xff
	.zero		1


	//   ....[109]....
        /*07ac*/ 	.word	0x000067a0
        /*07b0*/ 	.word	0x00000000
        /*07b4*/ 	.word	0x00000000
        /*07b8*/ 	.short	0x010a
        /*07ba*/ 	.byte	0xff
	.zero		1


	//   ....[110]....
        /*07bc*/ 	.word	0x000067f0
        /*07c0*/ 	.word	0x00000000
        /*07c4*/ 	.word	0x00000090
        /*07c8*/ 	.short	0x010a
        /*07ca*/ 	.byte	0xff
	.zero		1


	//   ....[111]....
        /*07cc*/ 	.word	0x00006850
        /*07d0*/ 	.word	0x00000000
        /*07d4*/ 	.word	0x00000060
        /*07d8*/ 	.short	0x010a
        /*07da*/ 	.byte	0xff
	.zero		1


	//   ....[112]....
        /*07dc*/ 	.word	0x000068b0
        /*07e0*/ 	.word	0x00000000
        /*07e4*/ 	.word	0x000000b0
        /*07e8*/ 	.short	0x010a
        /*07ea*/ 	.byte	0xff
	.zero		1


	//----- nvinfo : EIATTR_NUM_MBARRIERS
	.align		4
.L_44:
        /*07ec*/ 	.byte	0x03, 0x38
        /*07ee*/ 	.short	0x0022


	//----- nvinfo : EIATTR_EXIT_INSTR_OFFSETS
	.align		4
        /*07f0*/ 	.byte	0x04, 0x1c
        /*07f2*/ 	.short	(.L_46 - .L_45)


	//   ....[0]....
.L_45:
        /*07f4*/ 	.word	0x00002770


	//   ....[1]....
        /*07f8*/ 	.word	0x00002c60


	//   ....[2]....
        /*07fc*/ 	.word	0x00002cc0


	//   ....[3]....
        /*0800*/ 	.word	0x00003d80


	//   ....[4]....
        /*0804*/ 	.word	0x000049c0


	//   ....[5]....
        /*0808*/ 	.word	0x00004a00


	//   ....[6]....
        /*080c*/ 	.word	0x00005e80


	//   ....[7]....
        /*0810*/ 	.word	0x00005ef0


	//   ....[8]....
        /*0814*/ 	.word	0x00005f20


	//   ....[9]....
        /*0818*/ 	.word	0x00005f40


	//----- nvinfo : EIATTR_MAX_THREADS
	.align		4
.L_46:
        /*081c*/ 	.byte	0x04, 0x05
        /*081e*/ 	.short	(.L_48 - .L_47)
.L_47:
        /*0820*/ 	.word	0x00000100
        /*0824*/ 	.word	0x00000001
        /*0828*/ 	.word	0x00000001


	//----- nvinfo : EIATTR_CRS_STACK_SIZE
	.align		4
.L_48:
        /*082c*/ 	.byte	0x04, 0x1e
        /*082e*/ 	.short	(.L_50 - .L_49)
.L_49:
        /*0830*/ 	.word	0x00000000


	//----- nvinfo : EIATTR_CBANK_PARAM_SIZE
	.align		4
.L_50:
        /*0834*/ 	.byte	0x03, 0x19
        /*0836*/ 	.short	0x0800


	//----- nvinfo : EIATTR_PARAM_CBANK
	.align		4
        /*0838*/ 	.byte	0x04, 0x0a
        /*083a*/ 	.short	(.L_52 - .L_51)
	.align		4
.L_51:
        /*083c*/ 	.word	index@(.nv.constant0._ZN7cutlass13device_kernelINS_4gemm6kernel13GemmUniversalIN4cute5tupleIJiiiiEEENS1_10collective13CollectiveMmaINS1_35MainloopSm100TmaUmmaWarpSpecializedILi6ELi2ELi4ENS5_IJNS4_1CILi1EEESB_SB_EEEEENS5_IJNSA_ILi128EEENSA_ILi8EEESE_EEENS_6half_tENS5_IJlSB_lEEESH_SI_NS4_8TiledMMAINS4_8MMA_AtomIJNS4_20SM100_MMA_F16BF16_SSISH_SH_fLi128ELi8ELNS4_4UMMA5MajorE0ELSN_0ELNSM_7ScaleInE0ELSO_0EEEEEENS4_6LayoutISC_NS5_IJNSA_ILi0EEESS_SS_EEEEENS5_IJNS4_10UnderscoreESV_SV_EEEEENS4_13SM90_TMA_LOADENS4_14ComposedLayoutINS4_7SwizzleILi3ELi4ELi3EEENS4_18smem_ptr_flag_bitsILi16EEENSR_INS5_IJSF_NSA_ILi64EEEEEENS5_IJS14_SB_EEEEEEEvNS4_8identityESY_S18_vS19_EENS_8epilogue10collective18CollectiveEpilogueINS1B_23Sm100TmaWarpSpecializedILi2ELi1ELi8ELb1ELb0EEEJSG_NS5_IJNSR_ISE_SB_EENSR_ISF_SB_EEEEESH_SI_SH_SI_NS1B_6fusion15FusionCallbacksIS1F_NS1J_17LinearCombinationISH_fSH_fLNS_15FloatRoundStyleE2EEESG_S1I_JEEENS4_5SM1004TMEM4LOAD25SM100_TMEM_LOAD_32dp32b8xESY_NSZ_INS10_ILi0ELi4ELi3EEES13_NSR_INS5_IJSF_SF_EEENS5_IJSF_SB_EEEEEEENS4_39AutoVectorizingCopyWithAssumedAlignmentILi128EEENS4_14SM90_TMA_STOREES1X_S1Z_S1Z_EEEvvEEEEvNT_6ParamsE)
        /*0840*/ 	.short	0x0380
        /*0842*/ 	.short	0x0800


	//----- nvinfo : EIATTR_SW_WAR
	.align		4
.L_52:
        /*0844*/ 	.byte	0x04, 0x36
        /*0846*/ 	.short	(.L_54 - .L_53)
.L_53:
        /*0848*/ 	.word	0x00000008
.L_54:


//--------------------- .nv.callgraph             --------------------------
	.section	.nv.callgraph,"",@"SHT_CUDA_CALLGRAPH"
	.align	4
	.sectionentsize	8
	.align		4
        /*0000*/ 	.word	0x00000000
	.align		4
        /*0004*/ 	.word	0xffffffff
	.align		4
        /*0008*/ 	.word	index@(_ZN7cutlass13device_kernelINS_4gemm6kernel13GemmUniversalIN4cute5tupleIJiiiiEEENS1_10collective13CollectiveMmaINS1_35MainloopSm100TmaUmmaWarpSpecializedILi6ELi2ELi4ENS5_IJNS4_1CILi1EEESB_SB_EEEEENS5_IJNSA_ILi128EEENSA_ILi8EEESE_EEENS_6half_tENS5_IJlSB_lEEESH_SI_NS4_8TiledMMAINS4_8MMA_AtomIJNS4_20SM100_MMA_F16BF16_SSISH_SH_fLi128ELi8ELNS4_4UMMA5MajorE0ELSN_0ELNSM_7ScaleInE0ELSO_0EEEEEENS4_6LayoutISC_NS5_IJNSA_ILi0EEESS_SS_EEEEENS5_IJNS4_10UnderscoreESV_SV_EEEEENS4_13SM90_TMA_LOADENS4_14ComposedLayoutINS4_7SwizzleILi3ELi4ELi3EEENS4_18smem_ptr_flag_bitsILi16EEENSR_INS5_IJSF_NSA_ILi64EEEEEENS5_IJS14_SB_EEEEEEEvNS4_8identityESY_S18_vS19_EENS_8epilogue10collective18CollectiveEpilogueINS1B_23Sm100TmaWarpSpecializedILi2ELi1ELi8ELb1ELb0EEEJSG_NS5_IJNSR_ISE_SB_EENSR_ISF_SB_EEEEESH_SI_SH_SI_NS1B_6fusion15FusionCallbacksIS1F_NS1J_17LinearCombinationISH_fSH_fLNS_15FloatRoundStyleE2EEESG_S1I_JEEENS4_5SM1004TMEM4LOAD25SM100_TMEM_LOAD_32dp32b8xESY_NSZ_INS10_ILi0ELi4ELi3EEES13_NSR_INS5_IJSF_SF_EEENS5_IJSF_SB_EEEEEEENS4_39AutoVectorizingCopyWithAssumedAlignmentILi128EEENS4_14SM90_TMA_STOREES1X_S1Z_S1Z_EEEvvEEEEvNT_6ParamsE)
	.align		4
        /*000c*/ 	.word	index@(__assertfail)
	.align		4
        /*0010*/ 	.word	0x00000000
	.align		4
        /*0014*/ 	.word	0xfffffffe
	.align		4
        /*0018*/ 	.word	0x00000000
	.align		4
        /*001c*/ 	.word	0xfffffffd
	.align		4
        /*0020*/ 	.word	0x00000000
	.align		4
        /*0024*/ 	.word	0xfffffffc


//--------------------- .nv.constant4             --------------------------
	.section	.nv.constant4,"a",@progbits
	.align	8
	.align		8
.nv.constant4:
        /*0000*/ 	.dword	__assertfail
	.align		8
        /*0008*/ 	.dword	__unnamed_1
	.align		8
        /*0010*/ 	.dword	_ZN39_INTERNAL_42f38600_4_k_cu_387750cc_90984cuda3std3__45__cpo5beginE
	.align		8
        /*0018*/ 	.dword	_ZN39_INTERNAL_42f38600_4_k_cu_387750cc_90984cuda3std3__45__cpo3endE
	.align		8
        /*0020*/ 	.dword	_ZN39_INTERNAL_42f38600_4_k_cu_387750cc_90984cuda3std3__45__cpo6cbeginE
	.align		8
        /*0028*/ 	.dword	_ZN39_INTERNAL_42f38600_4_k_cu_387750cc_90984cuda3std3__45__cpo4cendE
	.align		8
        /*0030*/ 	.dword	_ZN39_INTERNAL_42f38600_4_k_cu_387750cc_90984cuda3std3__441_GLOBAL__N__42f38600_4_k_cu_387750cc_90986ignoreE
	.align		8
        /*0038*/ 	.dword	_ZN39_INTERNAL_42f38600_4_k_cu_387750cc_90984cuda3std3__419piecewise_constructE
	.align		8
        /*0040*/ 	.dword	_ZN39_INTERNAL_42f38600_4_k_cu_387750cc_90984cuda3std3__48in_placeE
	.align		8
        /*0048*/ 	.dword	_ZN39_INTERNAL_42f38600_4_k_cu_387750cc_90984cuda3std6ranges3__45__cpo4swapE
	.align		8
        /*0050*/ 	.dword	_ZN39_INTERNAL_42f38600_4_k_cu_387750cc_90984cuda3std6ranges3__45__cpo9iter_moveE
	.align		8
        /*0058*/ 	.dword	_ZN39_INTERNAL_42f38600_4_k_cu_387750cc_90984cute7productE
	.align		8
        /*0060*/ 	.dword	_ZN39_INTERNAL_42f38600_4_k_cu_387750cc_90984cute1_E
	.align		8
        /*0068*/ 	.dword	$str$25
	.align		8
        /*0070*/ 	.dword	$str$26


//--------------------- .text._ZN7cutlass13device_kernelINS_4gemm6kernel13GemmUniversalIN4cute5tupleIJiiiiEEENS1_10collective13CollectiveMmaINS1_35MainloopSm100TmaUmmaWarpSpecializedILi6ELi2ELi4ENS5_IJNS4_1CILi1EEESB_SB_EEEEENS5_IJNSA_ILi128EEENSA_ILi8EEESE_EEENS_6half_tENS5_IJlSB_lEEESH_SI_NS4_8TiledMMAINS4_8MMA_AtomIJNS4_20SM100_MMA_F16BF16_SSISH_SH_fLi128ELi8ELNS4_4UMMA5MajorE0ELSN_0ELNSM_7ScaleInE0ELSO_0EEEEEENS4_6LayoutISC_NS5_IJNSA_ILi0EEESS_SS_EEEEENS5_IJNS4_10UnderscoreESV_SV_EEEEENS4_13SM90_TMA_LOADENS4_14ComposedLayoutINS4_7SwizzleILi3ELi4ELi3EEENS4_18smem_ptr_flag_bitsILi16EEENSR_INS5_IJSF_NSA_ILi64EEEEEENS5_IJS14_SB_EEEEEEEvNS4_8identityESY_S18_vS19_EENS_8epilogue10collective18CollectiveEpilogueINS1B_23Sm100TmaWarpSpecializedILi2ELi1ELi8ELb1ELb0EEEJSG_NS5_IJNSR_ISE_SB_EENSR_ISF_SB_EEEEESH_SI_SH_SI_NS1B_6fusion15FusionCallbacksIS1F_NS1J_17LinearCombinationISH_fSH_fLNS_15FloatRoundStyleE2EEESG_S1I_JEEENS4_5SM1004TMEM4LOAD25SM100_TMEM_LOAD_32dp32b8xESY_NSZ_INS10_ILi0ELi4ELi3EEES13_NSR_INS5_IJSF_SF_EEENS5_IJSF_SB_EEEEEEENS4_39AutoVectorizingCopyWithAssumedAlignmentILi128EEENS4_14SM90_TMA_STOREES1X_S1Z_S1Z_EEEvvEEEEvNT_6ParamsE --------------------------
	.section	.text._ZN7cutlass13device_kernelINS_4gemm6kernel13GemmUniversalIN4cute5tupleIJiiiiEEENS1_10collective13CollectiveMmaINS1_35MainloopSm100TmaUmmaWarpSpecializedILi6ELi2ELi4ENS5_IJNS4_1CILi1EEESB_SB_EEEEENS5_IJNSA_ILi128EEENSA_ILi8EEESE_EEENS_6half_tENS5_IJlSB_lEEESH_SI_NS4_8TiledMMAINS4_8MMA_AtomIJNS4_20SM100_MMA_F16BF16_SSISH_SH_fLi128ELi8ELNS4_4UMMA5MajorE0ELSN_0ELNSM_7ScaleInE0ELSO_0EEEEEENS4_6LayoutISC_NS5_IJNSA_ILi0EEESS_SS_EEEEENS5_IJNS4_10UnderscoreESV_SV_EEEEENS4_13SM90_TMA_LOADENS4_14ComposedLayoutINS4_7SwizzleILi3ELi4ELi3EEENS4_18smem_ptr_flag_bitsILi16EEENSR_INS5_IJSF_NSA_ILi64EEEEEENS5_IJS14_SB_EEEEEEEvNS4_8identityESY_S18_vS19_EENS_8epilogue10collective18CollectiveEpilogueINS1B_23Sm100TmaWarpSpecializedILi2ELi1ELi8ELb1ELb0EEEJSG_NS5_IJNSR_ISE_SB_EENSR_ISF_SB_EEEEESH_SI_SH_SI_NS1B_6fusion15FusionCallbacksIS1F_NS1J_17LinearCombinationISH_fSH_fLNS_15FloatRoundStyleE2EEESG_S1I_JEEENS4_5SM1004TMEM4LOAD25SM100_TMEM_LOAD_32dp32b8xESY_NSZ_INS10_ILi0ELi4ELi3EEES13_NSR_INS5_IJSF_SF_EEENS5_IJSF_SB_EEEEEEENS4_39AutoVectorizingCopyWithAssumedAlignmentILi128EEENS4_14SM90_TMA_STOREES1X_S1Z_S1Z_EEEvvEEEEvNT_6ParamsE,"ax",@progbits
	.align	128
.text._ZN7cutlass13device_kernelINS_4gemm6kernel13GemmUniversalIN4cute5tupleIJiiiiEEENS1_10collective13CollectiveMmaINS1_35MainloopSm100TmaUmmaWarpSpecializedILi6ELi2ELi4ENS5_IJNS4_1CILi1EEESB_SB_EEEEENS5_IJNSA_ILi128EEENSA_ILi8EEESE_EEENS_6half_tENS5_IJlSB_lEEESH_SI_NS4_8TiledMMAINS4_8MMA_AtomIJNS4_20SM100_MMA_F16BF16_SSISH_SH_fLi128ELi8ELNS4_4UMMA5MajorE0ELSN_0ELNSM_7ScaleInE0ELSO_0EEEEEENS4_6LayoutISC_NS5_IJNSA_ILi0EEESS_SS_EEEEENS5_IJNS4_10UnderscoreESV_SV_EEEEENS4_13SM90_TMA_LOADENS4_14ComposedLayoutINS4_7SwizzleILi3ELi4ELi3EEENS4_18smem_ptr_flag_bitsILi16EEENSR_INS5_IJSF_NSA_ILi64EEEEEENS5_IJS14_SB_EEEEEEEvNS4_8identityESY_S18_vS19_EENS_8epilogue10collective18CollectiveEpilogueINS1B_23Sm100TmaWarpSpecializedILi2ELi1ELi8ELb1ELb0EEEJSG_NS5_IJNSR_ISE_SB_EENSR_ISF_SB_EEEEESH_SI_SH_SI_NS1B_6fusion15FusionCallbacksIS1F_NS1J_17LinearCombinationISH_fSH_fLNS_15FloatRoundStyleE2EEESG_S1I_JEEENS4_5SM1004TMEM4LOAD25SM100_TMEM_LOAD_32dp32b8xESY_NSZ_INS10_ILi0ELi4ELi3EEES13_NSR_INS5_IJSF_SF_EEENS5_IJSF_SB_EEEEEEENS4_39AutoVectorizingCopyWithAssumedAlignmentILi128EEENS4_14SM90_TMA_STOREES1X_S1Z_S1Z_EEEvvEEEEvNT_6ParamsE:
        .type           _ZN7cutlass13device_kernelINS_4gemm6kernel13GemmUniversalIN4cute5tupleIJiiiiEEENS1_10collective13CollectiveMmaINS1_35MainloopSm100TmaUmmaWarpSpecializedILi6ELi2ELi4ENS5_IJNS4_1CILi1EEESB_SB_EEEEENS5_IJNSA_ILi128EEENSA_ILi8EEESE_EEENS_6half_tENS5_IJlSB_lEEESH_SI_NS4_8TiledMMAINS4_8MMA_AtomIJNS4_20SM100_MMA_F16BF16_SSISH_SH_fLi128ELi8ELNS4_4UMMA5MajorE0ELSN_0ELNSM_7ScaleInE0ELSO_0EEEEEENS4_6LayoutISC_NS5_IJNSA_ILi0EEESS_SS_EEEEENS5_IJNS4_10UnderscoreESV_SV_EEEEENS4_13SM90_TMA_LOADENS4_14ComposedLayoutINS4_7SwizzleILi3ELi4ELi3EEENS4_18smem_ptr_flag_bitsILi16EEENSR_INS5_IJSF_NSA_ILi64EEEEEENS5_IJS14_SB_EEEEEEEvNS4_8identityESY_S18_vS19_EENS_8epilogue10collective18CollectiveEpilogueINS1B_23Sm100TmaWarpSpecializedILi2ELi1ELi8ELb1ELb0EEEJSG_NS5_IJNSR_ISE_SB_EENSR_ISF_SB_EEEEESH_SI_SH_SI_NS1B_6fusion15FusionCallbacksIS1F_NS1J_17LinearCombinationISH_fSH_fLNS_15FloatRoundStyleE2EEESG_S1I_JEEENS4_5SM1004TMEM4LOAD25SM100_TMEM_LOAD_32dp32b8xESY_NSZ_INS10_ILi0ELi4ELi3EEES13_NSR_INS5_IJSF_SF_EEENS5_IJSF_SB_EEEEEEENS4_39AutoVectorizingCopyWithAssumedAlignmentILi128EEENS4_14SM90_TMA_STOREES1X_S1Z_S1Z_EEEvvEEEEvNT_6ParamsE,@function
        .size           _ZN7cutlass13device_kernelINS_4gemm6kernel13GemmUniversalIN4cute5tupleIJiiiiEEENS1_10collective13CollectiveMmaINS1_35MainloopSm100TmaUmmaWarpSpecializedILi6ELi2ELi4ENS5_IJNS4_1CILi1EEESB_SB_EEEEENS5_IJNSA_ILi128EEENSA_ILi8EEESE_EEENS_6half_tENS5_IJlSB_lEEESH_SI_NS4_8TiledMMAINS4_8MMA_AtomIJNS4_20SM100_MMA_F16BF16_SSISH_SH_fLi128ELi8ELNS4_4UMMA5MajorE0ELSN_0ELNSM_7ScaleInE0ELSO_0EEEEEENS4_6LayoutISC_NS5_IJNSA_ILi0EEESS_SS_EEEEENS5_IJNS4_10UnderscoreESV_SV_EEEEENS4_13SM90_TMA_LOADENS4_14ComposedLayoutINS4_7SwizzleILi3ELi4ELi3EEENS4_18smem_ptr_flag_bitsILi16EEENSR_INS5_IJSF_NSA_ILi64EEEEEENS5_IJS14_SB_EEEEEEEvNS4_8identityESY_S18_vS19_EENS_8epilogue10collective18CollectiveEpilogueINS1B_23Sm100TmaWarpSpecializedILi2ELi1ELi8ELb1ELb0EEEJSG_NS5_IJNSR_ISE_SB_EENSR_ISF_SB_EEEEESH_SI_SH_SI_NS1B_6fusion15FusionCallbacksIS1F_NS1J_17LinearCombinationISH_fSH_fLNS_15FloatRoundStyleE2EEESG_S1I_JEEENS4_5SM1004TMEM4LOAD25SM100_TMEM_LOAD_32dp32b8xESY_NSZ_INS10_ILi0ELi4ELi3EEES13_NSR_INS5_IJSF_SF_EEENS5_IJSF_SB_EEEEEEENS4_39AutoVectorizingCopyWithAssumedAlignmentILi128EEENS4_14SM90_TMA_STOREES1X_S1Z_S1Z_EEEvvEEEEvNT_6ParamsE,(.L_x_140 - _ZN7cutlass13device_kernelINS_4gemm6kernel13GemmUniversalIN4cute5tupleIJiiiiEEENS1_10collective13CollectiveMmaINS1_35MainloopSm100TmaUmmaWarpSpecializedILi6ELi2ELi4ENS5_IJNS4_1CILi1EEESB_SB_EEEEENS5_IJNSA_ILi128EEENSA_ILi8EEESE_EEENS_6half_tENS5_IJlSB_lEEESH_SI_NS4_8TiledMMAINS4_8MMA_AtomIJNS4_20SM100_MMA_F16BF16_SSISH_SH_fLi128ELi8ELNS4_4UMMA5MajorE0ELSN_0ELNSM_7ScaleInE0ELSO_0EEEEEENS4_6LayoutISC_NS5_IJNSA_ILi0EEESS_SS_EEEEENS5_IJNS4_10UnderscoreESV_SV_EEEEENS4_13SM90_TMA_LOADENS4_14ComposedLayoutINS4_7SwizzleILi3ELi4ELi3EEENS4_18smem_ptr_flag_bitsILi16EEENSR_INS5_IJSF_NSA_ILi64EEEEEENS5_IJS14_SB_EEEEEEEvNS4_8identityESY_S18_vS19_EENS_8epilogue10collective18CollectiveEpilogueINS1B_23Sm100TmaWarpSpecializedILi2ELi1ELi8ELb1ELb0EEEJSG_NS5_IJNSR_ISE_SB_EENSR_ISF_SB_EEEEESH_SI_SH_SI_NS1B_6fusion15FusionCallbacksIS1F_NS1J_17LinearCombinationISH_fSH_fLNS_15FloatRoundStyleE2EEESG_S1I_JEEENS4_5SM1004TMEM4LOAD25SM100_TMEM_LOAD_32dp32b8xESY_NSZ_INS10_ILi0ELi4ELi3EEES13_NSR_INS5_IJSF_SF_EEENS5_IJSF_SB_EEEEEEENS4_39AutoVectorizingCopyWithAssumedAlignmentILi128EEENS4_14SM90_TMA_STOREES1X_S1Z_S1Z_EEEvvEEEEvNT_6ParamsE)
        .other          _ZN7cutlass13device_kernelINS_4gemm6kernel13GemmUniversalIN4cute5tupleIJiiiiEEENS1_10collective13CollectiveMmaINS1_35MainloopSm100TmaUmmaWarpSpecializedILi6ELi2ELi4ENS5_IJNS4_1CILi1EEESB_SB_EEEEENS5_IJNSA_ILi128EEENSA_ILi8EEESE_EEENS_6half_tENS5_IJlSB_lEEESH_SI_NS4_8TiledMMAINS4_8MMA_AtomIJNS4_20SM100_MMA_F16BF16_SSISH_SH_fLi128ELi8ELNS4_4UMMA5MajorE0ELSN_0ELNSM_7ScaleInE0ELSO_0EEEEEENS4_6LayoutISC_NS5_IJNSA_ILi0EEESS_SS_EEEEENS5_IJNS4_10UnderscoreESV_SV_EEEEENS4_13SM90_TMA_LOADENS4_14ComposedLayoutINS4_7SwizzleILi3ELi4ELi3EEENS4_18smem_ptr_flag_bitsILi16EEENSR_INS5_IJSF_NSA_ILi64EEEEEENS5_IJS14_SB_EEEEEEEvNS4_8identityESY_S18_vS19_EENS_8epilogue10collective18CollectiveEpilogueINS1B_23Sm100TmaWarpSpecializedILi2ELi1ELi8ELb1ELb0EEEJSG_NS5_IJNSR_ISE_SB_EENSR_ISF_SB_EEEEESH_SI_SH_SI_NS1B_6fusion15FusionCallbacksIS1F_NS1J_17LinearCombinationISH_fSH_fLNS_15FloatRoundStyleE2EEESG_S1I_JEEENS4_5SM1004TMEM4LOAD25SM100_TMEM_LOAD_32dp32b8xESY_NSZ_INS10_ILi0ELi4ELi3EEES13_NSR_INS5_IJSF_SF_EEENS5_IJSF_SB_EEEEEEENS4_39AutoVectorizingCopyWithAssumedAlignmentILi128EEENS4_14SM90_TMA_STOREES1X_S1Z_S1Z_EEEvvEEEEvNT_6ParamsE,@"STO_CUDA_ENTRY STV_DEFAULT"
_ZN7cutlass13device_kernelINS_4gemm6kernel13GemmUniversalIN4cute5tupleIJiiiiEEENS1_10collective13CollectiveMmaINS1_35MainloopSm100TmaUmmaWarpSpecializedILi6ELi2ELi4ENS5_IJNS4_1CILi1EEESB_SB_EEEEENS5_IJNSA_ILi128EEENSA_ILi8EEESE_EEENS_6half_tENS5_IJlSB_lEEESH_SI_NS4_8TiledMMAINS4_8MMA_AtomIJNS4_20SM100_MMA_F16BF16_SSISH_SH_fLi128ELi8ELNS4_4UMMA5MajorE0ELSN_0ELNSM_7ScaleInE0ELSO_0EEEEEENS4_6LayoutISC_NS5_IJNSA_ILi0EEESS_SS_EEEEENS5_IJNS4_10UnderscoreESV_SV_EEEEENS4_13SM90_TMA_LOADENS4_14ComposedLayoutINS4_7SwizzleILi3ELi4ELi3EEENS4_18smem_ptr_flag_bitsILi16EEENSR_INS5_IJSF_NSA_ILi64EEEEEENS5_IJS14_SB_EEEEEEEvNS4_8identityESY_S18_vS19_EENS_8epilogue10collective18CollectiveEpilogueINS1B_23Sm100TmaWarpSpecializedILi2ELi1ELi8ELb1ELb0EEEJSG_NS5_IJNSR_ISE_SB_EENSR_ISF_SB_EEEEESH_SI_SH_SI_NS1B_6fusion15FusionCallbacksIS1F_NS1J_17LinearCombinationISH_fSH_fLNS_15FloatRoundStyleE2EEESG_S1I_JEEENS4_5SM1004TMEM4LOAD25SM100_TMEM_LOAD_32dp32b8xESY_NSZ_INS10_ILi0ELi4ELi3EEES13_NSR_INS5_IJSF_SF_EEENS5_IJSF_SB_EEEEEEENS4_39AutoVectorizingCopyWithAssumedAlignmentILi128EEENS4_14SM90_TMA_STOREES1X_S1Z_S1Z_EEEvvEEEEvNT_6ParamsE:
[----:B------:R-:W1:Y:S01]  /*0000*/  LDC R1, c[0x0][0x37c] ;  /* 0x0000df00ff017b82 */ /* 0x000e620000000800 */
[----:B------:R-:W2:Y:S01]  /*0010*/  S2R R57, SR_TID.X ;  /* 0x0000000000397919 */ /* 0x000ea20000002100 */
[----:B------:R-:W3:Y:S01]  /*0020*/  LDCU.64 UR4, c[0x0][0x890] ;  /* 0x00011200ff0477ac */ /* 0x000ee20008000a00 */
[----:B------:R-:W-:Y:S02]  /*0030*/  PRMT R42, RZ, 0x7610, R42 ;  /* 0x00007610ff2a7816 */ /* 0x000fe4000000002a */
[----:B------:R-:W-:Y:S01]  /*0040*/  ELECT P5, URZ, PT ;  /* 0x0000000000ff782f */ /* 0x000fe200038a0000 */
[----:B------:R-:W4:Y:S01]  /*0050*/  LDCU.64 UR44, c[0x0][0x358] ;  /* 0x00006b00ff2c77ac */ /* 0x000f220008000a00 */
[----:B---3--:R-:W-:-:S04]  /*0060*/  UISETP.NE.U32.AND UP0, UPT, UR4, URZ, UPT ;  /* 0x000000ff0400728c */ /* 0x008fc8000bf05070 */
[----:B------:R-:W-:Y:S01]  /*0070*/  UISETP.NE.AND.EX UP0, UPT, UR5, URZ, UPT, UP0 ;  /* 0x000000ff0500728c */ /* 0x000fe2000bf05300 */
[----:B--2---:R-:W-:-:S05]  /*0080*/  SHF.R.U32.HI R51, RZ, 0x5, R57 ;  /* 0x00000005ff337819 */ /* 0x004fca0000011639 */
[----:B------:R-:W2:Y:S02]  /*0090*/  SHFL.IDX PT, R0, R51, RZ, 0x1f ;  /* 0x00001fff33007589 */ /* 0x000ea400000e0000 */
[----:B--2---:R-:W-:Y:S01]  /*00a0*/  R2UR UR8, R0 ;  /* 0x00000000000872ca */ /* 0x004fe200000e0000 */
[----:B-1--4-:R-:W-:-:S14]  /*00b0*/  BRA.U UP0, `(.L_x_0) ;  /* 0x00000001002c7547 */ /* 0x012fdc000b800000 */
[----:B------:R-:W1:Y:S02]  /*00c0*/  LDCU.64 UR6, c[0x0][0x888] ;  /* 0x00011100ff0677ac */ /* 0x000e640008000a00 */
[----:B-1----:R-:W-:-:S04]  /*00d0*/  UISETP.NE.U32.AND UP0, UPT, UR6, URZ, UPT ;  /* 0x000000ff0600728c */ /* 0x002fc8000bf05070 */
[----:B------:R-:W-:-:S09]  /*00e0*/  UISETP.NE.AND.EX UP0, UPT, UR7, URZ, UPT, UP0 ;  /* 0x000000ff0700728c */ /* 0x000fd2000bf05300 */
[----:B------:R-:W-:Y:S05]  /*00f0*/  BRA.U !UP0, `(.L_x_1) ;  /* 0x0000000108147547 */ /* 0x000fea000b800000 */
[----:B------:R-:W1:Y:S02]  /*0100*/  LDC.64 R2, c[0x0][0x888] ;  /* 0x00022200ff027b82 */ /* 0x000e640000000a00 */
[----:B-1----:R-:W2:Y:S01]  /*0110*/  LDG.E R0, desc[UR44][R2.64] ;  /* 0x0000002c02007981 */ /* 0x002ea2000c1e1900 */
[----:B------:R-:W-:Y:S01]  /*0120*/  HFMA2 R42, -RZ, RZ, 0, 5.9604644775390625e-08 ;  /* 0x00000001ff2a7431 */ /* 0x000fe200000001ff */
[----:B--2---:R-:W-:Y:S01]  /*0130*/  R2UR UR38, R0 ;  /* 0x00000000002672ca */ /* 0x004fe200000e0000 */
[----:B------:R-:W-:Y:S05]  /*0140*/  BRA `(.L_x_0) ;  /* 0x0000000000087947 */ /* 0x000fea0003800000 */
.L_x_1:
[----:B------:R-:W-:Y:S01]  /*0150*/  HFMA2 R42, -RZ, RZ, 0, 5.9604644775390625e-08 ;  /* 0x00000001ff2a7431 */ /* 0x000fe200000001ff */
[----:B------:R-:W1:Y:S02]  /*0160*/  LDCU UR38, c[0x0][0x880] ;  /* 0x00011000ff2677ac */ /* 0x000e640008000800 */
.L_x_0:
[----:B------:R-:W2:Y:S02]  /*0170*/  LDCU.64 UR6, c[0x0][0x8b0] ;  /* 0x00011600ff0677ac */ /* 0x000ea40008000a00 */
[----:B--2---:R-:W-:-:S04]  /*0180*/  UISETP.NE.U32.AND UP0, UPT, UR6, URZ, UPT ;  /* 0x000000ff0600728c */ /* 0x004fc8000bf05070 */
[----:B------:R-:W-:-:S09]  /*0190*/  UISETP.NE.AND.EX UP0, UPT, UR7, URZ, UPT, UP0 ;  /* 0x000000ff0700728c */ /* 0x000fd2000bf05300 */
[----:B------:R-:W-:Y:S05]  /*01a0*/  BRA.U UP0, `(.L_x_2) ;  /* 0x0000000100207547 */ /* 0x000fea000b800000 */
[----:B------:R-:W2:Y:S02]  /*01b0*/  LDCU.64 UR6, c[0x0][0x8a8] ;  /* 0x00011500ff0677ac */ /* 0x000ea40008000a00 */
[----:B--2---:R-:W-:-:S04]  /*01c0*/  UISETP.NE.U32.AND UP0, UPT, UR6, URZ, UPT ;  /* 0x000000ff0600728c */ /* 0x004fc8000bf05070 */
[----:B------:R-:W-:-:S09]  /*01d0*/  UISETP.NE.AND.EX UP0, UPT, UR7, URZ, UPT, UP0 ;  /* 0x000000ff0700728c */ /* 0x000fd2000bf05300 */
[----:B------:R-:W-:Y:S05]  /*01e0*/  BRA.U !UP0, `(.L_x_3) ;  /* 0x00000001080c7547 */ /* 0x000fea000b800000 */
[----:B------:R-:W2:Y:S02]  /*01f0*/  LDC.64 R2, c[0x0][0x8a8] ;  /* 0x00022a00ff027b82 */ /* 0x000ea40000000a00 */
[----:B--2---:R2:W5:Y:S01]  /*0200*/  LDG.E R27, desc[UR44][R2.64] ;  /* 0x0000002c021b7981 */ /* 0x004562000c1e1900 */
[----:B------:R-:W-:Y:S05]  /*0210*/  BRA `(.L_x_2) ;  /* 0x0000000000047947 */ /* 0x000fea0003800000 */
.L_x_3:
[----:B------:R-:W3:Y:S02]  /*0220*/  LDC R27, c[0x0][0x8a0] ;  /* 0x00022800ff1b7b82 */ /* 0x000ee40000000800 */
.L_x_2:
[----:B------:R-:W-:Y:S01]  /*0230*/  IMAD.U32 R0, RZ, RZ, UR8 ;  /* 0x00000008ff007e24 */ /* 0x000fe2000f8e00ff */
[----:B------:R-:W-:Y:S04]  /*0240*/  BSSY.RECONVERGENT B0, `(.L_x_4) ;  /* 0x000000c000007945 */ /* 0x000fe80003800200 */
[C---:B------:R-:W-:Y:S02]  /*0250*/  ISETP.NE.OR P1, PT, R0.reuse, 0x1, !P5 ;  /* 0x000000010000780c */ /* 0x040fe40006f25670 */
[----:B------:R-:W-:-:S11]  /*0260*/  ISETP.NE.OR P0, PT, R0, 0x3, !P5 ;  /* 0x000000030000780c */ /* 0x000fd60006f05670 */
[----:B------:R-:W-:Y:S05]  /*0270*/  @P1 BRA `(.L_x_5) ;  /* 0x0000000000201947 */ /* 0x000fea0003800000 */
[----:B------:R-:W4:Y:S02]  /*0280*/  LDCU.64 UR6, c[0x0][0x348] ;  /* 0x00006900ff0677ac */ /* 0x000f240008000a00 */
[----:B----4-:R-:W-:Y:S02]  /*0290*/  UIADD3 UR10, UP1, UPT, UR6, 0x80, URZ ;  /* 0x00000080060a7890 */ /* 0x010fe4000ff3e0ff */
[----:B------:R-:W-:Y:S02]  /*02a0*/  UIADD3 UR6, UP0, UPT, UR6, 0x180, URZ ;  /* 0x0000018006067890 */ /* 0x000fe4000ff1e0ff */
[----:B------:R-:W-:Y:S02]  /*02b0*/  UIADD3.X UR11, UPT, UPT, URZ, UR7, URZ, UP1, !UPT ;  /* 0x00000007ff0b7290 */ /* 0x000fe40008ffe4ff */
[----:B------:R-:W-:-:S07]  /*02c0*/  UIADD3.X UR7, UPT, UPT, URZ, UR7, URZ, UP0, !UPT ;  /* 0x00000007ff077290 */ /* 0x000fce00087fe4ff */
[----:B------:R4:W-:Y:S02]  /*02d0*/  UTMACCTL.PF [UR10] ;  /* 0x000000000a0079b9 */ /* 0x0009e40008040000 */
[----:B------:R4:W-:Y:S02]  /*02e0*/  UTMACCTL.PF [UR6] ;  /* 0x00000000060079b9 */ /* 0x0009e40008040000 */
[----:B----4-:R-:W-:Y:S01]  /*02f0*/  NOP ;  /* 0x0000000000007918 */ /* 0x010fe20000000000 */
.L_x_5:
[----:B-1----:R-:W-:Y:S05]  /*0300*/  BSYNC.RECONVERGENT B0 ;  /* 0x0000000000007941 */ /* 0x002fea0003800200 */
.L_x_4:
[----:B------:R-:W-:Y:S04]  /*0310*/  BSSY.RECONVERGENT B0, `(.L_x_6) ;  /* 0x000000a000007945 */ /* 0x000fe80003800200 */
[----:B------:R-:W-:Y:S05]  /*0320*/  @P0 BRA `(.L_x_7) ;  /* 0x0000000000200947 */ /* 0x000fea0003800000 */
[----:B------:R-:W1:Y:S02]  /*0330*/  LDCU.64 UR6, c[0x0][0x348] ;  /* 0x00006900ff0677ac */ /* 0x000e640008000a00 */
[----:B-1----:R-:W-:Y:S02]  /*0340*/  UIADD3 UR10, UP1, UPT, UR6, 0x580, URZ ;  /* 0x00000580060a7890 */ /* 0x002fe4000ff3e0ff */
[----:B------:R-:W-:Y:S02]  /*0350*/  UIADD3 UR6, UP0, UPT, UR6, 0x680, URZ ;  /* 0x0000068006067890 */ /* 0x000fe4000ff1e0ff */
[----:B------:R-:W-:Y:S02]  /*0360*/  UIADD3.X UR11, UPT, UPT, URZ, UR7, URZ, UP1, !UPT ;  /* 0x00000007ff0b7290 */ /* 0x000fe40008ffe4ff */
[----:B------:R-:W-:-:S07]  /*0370*/  UIADD3.X UR7, UPT, UPT, URZ, UR7, URZ, UP0, !UPT ;  /* 0x00000007ff077290 */ /* 0x000fce00087fe4ff */
[----:B------:R1:W-:Y:S02]  /*0380*/  UTMACCTL.PF [UR10] ;  /* 0x000000000a0079b9 */ /* 0x0003e40008040000 */
[----:B------:R1:W-:Y:S02]  /*0390*/  UTMACCTL.PF [UR6] ;  /* 0x00000000060079b9 */ /* 0x0003e40008040000 */
[----:B-1----:R-:W-:Y:S01]  /*03a0*/  NOP ;  /* 0x0000000000007918 */ /* 0x002fe20000000000 */
.L_x_7:
[----:B------:R-:W-:Y:S05]  /*03b0*/  BSYNC.RECONVERGENT B0 ;  /* 0x0000000000007941 */ /* 0x000fea0003800200 */
.L_x_6:
[----:B------:R-:W1:Y:S01]  /*03c0*/  LDCU.64 UR6, c[0x0][0x888] ;  /* 0x00011100ff0677ac */ /* 0x000e620008000a00 */
[----:B------:R-:W-:Y:S02]  /*03d0*/  UISETP.EQ.U32.AND UP1, UPT, UR4, URZ, UPT ;  /* 0x000000ff0400728c */ /* 0x000fe4000bf22070 */
[----:B------:R-:W-:Y:S02]  /*03e0*/  UPLOP3.LUT UP2, UPT, UPT, UPT, UPT, 0x80, 0x8 ;  /* 0x000000000008789c */ /* 0x000fe40003f4f070 */
[----:B-1----:R-:W-:-:S04]  /*03f0*/  UISETP.NE.U32.AND UP0, UPT, UR6, URZ, UPT ;  /* 0x000000ff0600728c */ /* 0x002fc8000bf05070 */
[----:B------:R-:W-:-:S04]  /*0400*/  UISETP.NE.AND.EX UP0, UPT, UR7, URZ, UPT, UP0 ;  /* 0x000000ff0700728c */ /* 0x000fc8000bf05300 */
[----:B------:R-:W-:-:S04]  /*0410*/  UISETP.EQ.OR.EX UP3, UPT, UR5, URZ, !UP0, UP1 ;  /* 0x000000ff0500728c */ /* 0x000fc8000c762710 */
[----:B------:R-:W-:-:S05]  /*0420*/  UP2UR UR52, UPR, URZ, 0x8 ;  /* 0x00000008ff347883 */ /* 0x000fca0008000000 */
[----:B------:R-:W-:Y:S07]  /*0430*/  BRA.U !UP3, `(.L_x_8) ;  /* 0x000000010b207547 */ /* 0x000fee000b800000 */
[----:B------:R-:W-:Y:S01]  /*0440*/  UISETP.NE.U32.AND UP2, UPT, UR4, URZ, UPT ;  /* 0x000000ff0400728c */ /* 0x000fe2000bf45070 */
[----:B------:R-:W-:Y:S01]  /*0450*/  FSETP.NEU.AND P0, PT, RZ, UR38, PT ;  /* 0x00000026ff007c0b */ /* 0x000fe2000bf0d000 */
[----:B------:R-:W-:Y:S02]  /*0460*/  USEL UR4, URZ, 0xffffffff, UP0 ;  /* 0xffffffffff047887 */ /* 0x000fe40008000000 */
[----:B------:R-:W-:-:S10]  /*0470*/  UISETP.NE.AND.EX UP2, UPT, UR5, URZ, UPT, UP2 ;  /* 0x000000ff0500728c */ /* 0x000fd4000bf45320 */
[----:B------:R-:W-:Y:S01]  /*0480*/  VOTEU.ANY UP1, P0 ;  /* 0x0000000000ff7886 */ /* 0x000fe20000020100 */
[----:B------:R-:W-:-:S04]  /*0490*/  @!UP2 USEL UR4, URZ, 0xffffffff, UP1 ;  /* 0xffffffffff04a887 */ /* 0x000fc80008800000 */
[----:B------:R-:W-:-:S04]  /*04a0*/  ULOP3.LUT UR4, UR4, 0x1, URZ, 0xc0, !UPT ;  /* 0x0000000104047892 */ /* 0x000fc8000f8ec0ff */
[----:B------:R-:W-:-:S11]  /*04b0*/  UISETP.NE.U32.AND UP2, UPT, UR4, 0x1, UPT ;  /* 0x000000010400788c */ /* 0x000fd6000bf45070 */
.L_x_8:
[----:B--2---:R-:W1:Y:S01]  /*04c0*/  SHFL.IDX PT, R2, R51, RZ, 0x1f ;  /* 0x00001fff33027589 */ /* 0x004e6200000e0000 */
[----:B------:R-:W-:-:S04]  /*04d0*/  UISETP.NE.AND UP1, UPT, UR8, 0x2, UPT ;  /* 0x000000020800788c */ /* 0x000fc8000bf25270 */
[----:B------:R-:W-:Y:S01]  /*04e0*/  USEL UR5, URZ, 0x1, UP1 ;  /* 0x00000001ff057887 */ /* 0x000fe20008800000 */
[----:B-1----:R-:W-:-:S13]  /*04f0*/  ISETP.NE.AND P0, PT, R2, RZ, PT ;  /* 0x000000ff0200720c */ /* 0x002fda0003f05270 */
[----:B------:R-:W-:Y:S05]  /*0500*/  @P0 BRA `(.L_x_9) ;  /* 0x0000000000580947 */ /* 0x000fea0003800000 */
[----:B------:R-:W1:Y:S01]  /*0510*/  S2UR UR6, SR_CgaCtaId ;  /* 0x00000000000679c3 */ /* 0x000e620000008800 */
[----:B------:R-:W-:Y:S01]  /*0520*/  UMOV UR7, 0x400 ;  /* 0x0000040000077882 */ /* 0x000fe20000000000 */
[----:B------:R-:W-:Y:S01]  /*0530*/  UMOV UR4, 0x1 ;  /* 0x0000000100047882 */ /* 0x000fe20000000000 */
[----:B------:R-:W-:Y:S01]  /*0540*/  ELECT P0, URZ, PT ;  /* 0x0000000000ff782f */ /* 0x000fe20003800000 */
[----:B------:R-:W-:-:S04]  /*0550*/  UIADD3 UR10, UPT, UPT, -UR4, 0x100000, URZ ;  /* 0x00100000040a7890 */ /* 0x000fc8000fffe1ff */
[----:B------:R-:W-:Y:S02]  /*0560*/  USHF.L.U32 UR11, UR10, 0xb, URZ ;  /* 0x0000000b0a0b7899 */ /* 0x000fe400080006ff */
[----:B------:R-:W-:Y:S02]  /*0570*/  USHF.L.U32 UR10, UR10, 0x1, URZ ;  /* 0x000000010a0a7899 */ /* 0x000fe400080006ff */
[----:B-1----:R-:W-:Y:S01]  /*0580*/  ULEA UR6, UR6, UR7, 0x18 ;  /* 0x0000000706067291 */ /* 0x002fe2000f8ec0ff */
[----:B------:R-:W1:Y:S11]  /*0590*/  FENCE.VIEW.ASYNC.S ;  /* 0x00000000000073c6 */ /* 0x000e760000000000 */
[----:B-1----:R1:W2:Y:S01]  /*05a0*/  SYNCS.EXCH.64 URZ, [UR6], UR10 ;  /* 0x0000000a06ff75b2 */ /* 0x0022a20008000100 */
[----:B------:R1:W4:Y:S01]  /*05b0*/  SYNCS.EXCH.64 URZ, [UR6+0x30], UR10 ;  /* 0x0000300a06ff75b2 */ /* 0x0003220008000100 */
[----:B------:R1:W1:Y:S01]  /*05c0*/  SYNCS.EXCH.64 URZ, [UR6+0x8], UR10 ;  /* 0x0000080a06ff75b2 */ /* 0x0002620008000100 */
        /* <DEDUP_REMOVED lines=9> */
[----:B------:R-:W-:Y:S01]  /*0660*/  NOP ;  /* 0x0000000000007918 */ /* 0x000fe20000000000 */
.L_x_9:
[----:B------:R-:W3:Y:S01]  /*0670*/  SHFL.IDX PT, R2, R51, RZ, 0x1f ;  /* 0x00001fff33027589 */ /* 0x000ee200000e0000 */
[----:B------:R-:W-:Y:S01]  /*0680*/  NOP ;  /* 0x0000000000007918 */ /* 0x000fe20000000000 */
[----:B---3--:R-:W-:-:S13]  /*0690*/  ISETP.NE.AND P0, PT, R2, 0x1, PT ;  /* 0x000000010200780c */ /* 0x008fda0003f05270 */
[----:B------:R-:W-:Y:S05]  /*06a0*/  @P0 BRA `(.L_x_10) ;  /* 0x0000000000480947 */ /* 0x000fea0003800000 */
[----:B------:R-:W3:Y:S01]  /*06b0*/  S2UR UR7, SR_CgaCtaId ;  /* 0x00000000000779c3 */ /* 0x000ee20000008800 */
[----:B------:R-:W-:Y:S01]  /*06c0*/  UMOV UR9, 0x400 ;  /* 0x0000040000097882 */ /* 0x000fe20000000000 */
[----:B-1----:R-:W-:Y:S01]  /*06d0*/  UMOV UR6, 0x20 ;  /* 0x0000002000067882 */ /* 0x002fe20000000000 */
[----:B------:R-:W-:Y:S01]  /*06e0*/  UMOV UR4, 0x80 ;  /* 0x0000008000047882 */ /* 0x000fe20000000000 */
[----:B------:R-:W-:-:S04]  /*06f0*/  UIADD3 UR10, UPT, UPT, -UR6, 0x100000, URZ ;  /* 0x00100000060a7890 */ /* 0x000fc8000fffe1ff */
[----:B------:R-:W-:Y:S02]  /*0700*/  USHF.L.U32 UR11, UR10, 0xb, URZ ;  /* 0x0000000b0a0b7899 */ /* 0x000fe400080006ff */
[----:B------:R-:W-:Y:S02]  /*0710*/  USHF.L.U32 UR10, UR10, 0x1, URZ ;  /* 0x000000010a0a7899 */ /* 0x000fe400080006ff */
[----:B------:R-:W-:-:S04]  /*0720*/  UIADD3 UR12, UPT, UPT, -UR4, 0x100000, URZ ;  /* 0x00100000040c7890 */ /* 0x000fc8000fffe1ff */
[----:B------:R-:W-:Y:S02]  /*0730*/  USHF.L.U32 UR13, UR12, 0xb, URZ ;  /* 0x0000000b0c0d7899 */ /* 0x000fe400080006ff */
[----:B------:R-:W-:Y:S01]  /*0740*/  USHF.L.U32 UR12, UR12, 0x1, URZ ;  /* 0x000000010c0c7899 */ /* 0x000fe200080006ff */
[----:B------:R-:W-:Y:S01]  /*0750*/  ELECT P0, URZ, PT ;  /* 0x0000000000ff782f */ /* 0x000fe20003800000 */
[----:B---3--:R-:W-:Y:S01]  /*0760*/  ULEA UR7, UR7, UR9, 0x18 ;  /* 0x0000000907077291 */ /* 0x008fe2000f8ec0ff */
[----:B------:R-:W1:Y:S11]  /*0770*/  FENCE.VIEW.ASYNC.S ;  /* 0x00000000000073c6 */ /* 0x000e760000000000 */
[----:B-1----:R3:W1:Y:S01]  /*0780*/  SYNCS.EXCH.64 URZ, [UR7+0x60], UR10 ;  /* 0x0000600a07ff75b2 */ /* 0x0026620008000100 */
[----:B------:R3:W1:Y:S01]  /*0790*/  SYNCS.EXCH.64 URZ, [UR7+0x70], UR12 ;  /* 0x0000700c07ff75b2 */ /* 0x0006620008000100 */
[----:B------:R3:W1:Y:S01]  /*07a0*/  SYNCS.EXCH.64 URZ, [UR7+0x68], UR10 ;  /* 0x0000680a07ff75b2 */ /* 0x0006620008000100 */
[----:B------:R3:W1:Y:S02]  /*07b0*/  SYNCS.EXCH.64 URZ, [UR7+0x78], UR12 ;  /* 0x0000780c07ff75b2 */ /* 0x0006640008000100 */
[----:B---3--:R-:W-:Y:S01]  /*07c0*/  NOP ;  /* 0x0000000000007918 */ /* 0x008fe20000000000 */
.L_x_10:
[----:B------:R-:W3:Y:S01]  /*07d0*/  SHFL.IDX PT, R2, R51, RZ, 0x1f ;  /* 0x00001fff33027589 */ /* 0x000ee200000e0000 */
[----:B------:R-:W-:Y:S01]  /*07e0*/  NOP ;  /* 0x0000000000007918 */ /* 0x000fe20000000000 */
[----:B---3--:R-:W-:-:S13]  /*07f0*/  ISETP.NE.AND P0, PT, R2, 0x3, PT ;  /* 0x000000030200780c */ /* 0x008fda0003f05270 */
[----:B------:R-:W-:Y:S05]  /*0800*/  @P0 BRA `(.L_x_11) ;  /* 0x0000000000300947 */ /* 0x000fea0003800000 */
[----:B-1----:R-:W1:Y:S01]  /*0810*/  S2UR UR6, SR_CgaCtaId ;  /* 0x00000000000679c3 */ /* 0x002e620000008800 */
        /* <DEDUP_REMOVED lines=8> */
[----:B-1----:R3:W1:Y:S01]  /*08a0*/  SYNCS.EXCH.64 URZ, [UR6+0x80], UR10 ;  /* 0x0000800a06ff75b2 */ /* 0x0026620008000100 */
[----:B------:R3:W1:Y:S02]  /*08b0*/  SYNCS.EXCH.64 URZ, [UR6+0x88], UR10 ;  /* 0x0000880a06ff75b2 */ /* 0x0006640008000100 */
[----:B---3--:R-:W-:Y:S01]  /*08c0*/  NOP ;  /* 0x0000000000007918 */ /* 0x008fe20000000000 */
.L_x_11:
[----:B------:R-:W3:Y:S01]  /*08d0*/  SHFL.IDX PT, R2, R51, RZ, 0x1f ;  /* 0x00001fff33027589 */ /* 0x000ee200000e0000 */
[----:B------:R-:W-:Y:S01]  /*08e0*/  NOP ;  /* 0x0000000000007918 */ /* 0x000fe20000000000 */
[----:B---3--:R-:W-:-:S13]  /*08f0*/  ISETP.NE.AND P0, PT, R2, 0x4, PT ;  /* 0x000000040200780c */ /* 0x008fda0003f05270 */
[----:B------:R-:W-:Y:S05]  /*0900*/  @P0 BRA `(.L_x_12) ;  /* 0x00000000004c0947 */ /* 0x000fea0003800000 */
[----:B-1----:R-:W1:Y:S01]  /*0910*/  S2UR UR6, SR_CgaCtaId ;  /* 0x00000000000679c3 */ /* 0x002e620000008800 */
[----:B------:R-:W-:Y:S01]  /*0920*/  UMOV UR9, 0x100 ;  /* 0x0000010000097882 */ /* 0x000fe20000000000 */
[----:B------:R-:W-:Y:S01]  /*0930*/  UMOV UR7, 0x400 ;  /* 0x0000040000077882 */ /* 0x000fe20000000000 */
[----:B------:R-:W-:Y:S01]  /*0940*/  USEL UR9, UR9, 0xe0, UP2 ;  /* 0x000000e009097887 */ /* 0x000fe20009000000 */
[----:B------:R-:W-:Y:S01]  /*0950*/  UMOV UR4, 0x1 ;  /* 0x0000000100047882 */ /* 0x000fe20000000000 */
[----:B------:R-:W-:Y:S01]  /*0960*/  ELECT P0, URZ, PT ;  /* 0x0000000000ff782f */ /* 0x000fe20003800000 */
[----:B------:R-:W-:-:S04]  /*0970*/  UIADD3 UR10, UPT, UPT, -UR4, 0x100000, URZ ;  /* 0x00100000040a7890 */ /* 0x000fc8000fffe1ff */
[----:B------:R-:W-:Y:S02]  /*0980*/  USHF.L.U32 UR11, UR10, 0xb, URZ ;  /* 0x0000000b0a0b7899 */ /* 0x000fe400080006ff */
[----:B------:R-:W-:Y:S02]  /*0990*/  USHF.L.U32 UR10, UR10, 0x1, URZ ;  /* 0x000000010a0a7899 */ /* 0x000fe400080006ff */
[----:B------:R-:W-:-:S04]  /*09a0*/  UIADD3 UR12, UPT, UPT, -UR9, 0x100000, URZ ;  /* 0x00100000090c7890 */ /* 0x000fc8000fffe1ff */
[----:B------:R-:W-:Y:S02]  /*09b0*/  USHF.L.U32 UR13, UR12, 0xb, URZ ;  /* 0x0000000b0c0d7899 */ /* 0x000fe400080006ff */
[----:B------:R-:W-:Y:S02]  /*09c0*/  USHF.L.U32 UR12, UR12, 0x1, URZ ;  /* 0x000000010c0c7899 */ /* 0x000fe400080006ff */
[----:B-1----:R-:W-:Y:S01]  /*09d0*/  ULEA UR6, UR6, UR7, 0x18 ;  /* 0x0000000706067291 */ /* 0x002fe2000f8ec0ff */
[----:B------:R-:W1:Y:S11]  /*09e0*/  FENCE.VIEW.ASYNC.S ;  /* 0x00000000000073c6 */ /* 0x000e760000000000 */
[----:B-1----:R3:W1:Y:S01]  /*09f0*/  SYNCS.EXCH.64 URZ, [UR6+0x90], UR10 ;  /* 0x0000900a06ff75b2 */ /* 0x0026620008000100 */
[----:B------:R3:W1:Y:S01]  /*0a00*/  SYNCS.EXCH.64 URZ, [UR6+0xa0], UR12 ;  /* 0x0000a00c06ff75b2 */ /* 0x0006620008000100 */
[----:B------:R3:W1:Y:S01]  /*0a10*/  SYNCS.EXCH.64 URZ, [UR6+0x98], UR10 ;  /* 0x0000980a06ff75b2 */ /* 0x0006620008000100 */
[----:B------:R3:W1:Y:S02]  /*0a20*/  SYNCS.EXCH.64 URZ, [UR6+0xa8], UR12 ;  /* 0x0000a80c06ff75b2 */ /* 0x0006640008000100 */
[----:B---3--:R-:W-:Y:S01]  /*0a30*/  NOP ;  /* 0x0000000000007918 */ /* 0x008fe20000000000 */
.L_x_12:
        /* <DEDUP_REMOVED lines=20> */
[----:B------:R3:W1:Y:S01]  /*0b80*/  SYNCS.EXCH.64 URZ, [UR7+0xd8], UR12 ;  /* 0x0000d80c07ff75b2 */ /* 0x0006620008000100 */
[----:B------:R3:W1:Y:S01]  /*0b90*/  SYNCS.EXCH.64 URZ, [UR7+0xc0], UR10 ;  /* 0x0000c00a07ff75b2 */ /* 0x0006620008000100 */
[----:B------:R3:W1:Y:S01]  /*0ba0*/  SYNCS.EXCH.64 URZ, [UR7+0xe0], UR12 ;  /* 0x0000e00c07ff75b2 */ /* 0x0006620008000100 */
[----:B------:R3:W1:Y:S01]  /*0bb0*/  SYNCS.EXCH.64 URZ, [UR7+0xc8], UR10 ;  /* 0x0000c80a07ff75b2 */ /* 0x0006620008000100 */
[----:B------:R3:W1:Y:S02]  /*0bc0*/  SYNCS.EXCH.64 URZ, [UR7+0xe8], UR12 ;  /* 0x0000e80c07ff75b2 */ /* 0x0006640008000100 */
[----:B---3--:R-:W-:Y:S01]  /*0bd0*/  NOP ;  /* 0x0000000000007918 */ /* 0x008fe20000000000 */
.L_x_13:
        /* <DEDUP_REMOVED lines=18> */
.L_x_14:
[----:B-1----:R-:W1:Y:S01]  /*0d00*/  S2UR UR6, SR_CTAID.X ;  /* 0x00000000000679c3 */ /* 0x002e620000002500 */
[----:B------:R-:W-:-:S05]  /*0d10*/  CS2R.32 R43, SR_CgaSize ;  /* 0x00000000002b7805 */ /* 0x000fca0000008a00 */
[----:B------:R-:W-:-:S05]  /*0d20*/  IMAD R43, R43, -0xa0, RZ ;  /* 0xffffff602b2b7824 */ /* 0x000fca00078e02ff */
[----:B------:R-:W-:-:S14]  /*0d30*/  R2UR UR9, R43 ;  /* 0x000000002b0972ca */ /* 0x000fdc00000e0000 */
[----:B------:R-:W3:Y:S01]  /*0d40*/  LDCU UR9, c[0x0][UR9+0x2b0] ;  /* 0x00005600090977ac */ /* 0x000ee20008000800 */
[----:B------:R-:W-:Y:S01]  /*0d50*/  NOP ;  /* 0x0000000000007918 */ /* 0x000fe20000000000 */
[----:B------:R-:W-:-:S05]  /*0d60*/  CS2R.32 R43, SR_CgaSize ;  /* 0x00000000002b7805 */ /* 0x000fca0000008a00 */
[----:B------:R-:W-:-:S05]  /*0d70*/  IMAD R43, R43, -0xa0, RZ ;  /* 0xffffff602b2b7824 */ /* 0x000fca00078e02ff */
[----:B------:R-:W-:-:S14]  /*0d80*/  R2UR UR7, R43 ;  /* 0x000000002b0772ca */ /* 0x000fdc00000e0000 */
[----:B------:R-:W2:Y:S01]  /*0d90*/  LDCU UR7, c[0x0][UR7+0x2b4] ;  /* 0x00005680070777ac */ /* 0x000ea20008000800 */
[----:B------:R-:W4:Y:S08]  /*0da0*/  S2UR UR4, SR_CTAID.Y ;  /* 0x00000000000479c3 */ /* 0x000f300000002600 */
[----:B------:R-:W2:Y:S01]  /*0db0*/  LDC R9, c[0x0][0xb24] ;  /* 0x0002c900ff097b82 */ /* 0x000ea20000000800 */
[----:B-1----:R-:W-:-:S02]  /*0dc0*/  I2FP.F32.U32 R5, UR6 ;  /* 0x0000000600057c45 */ /* 0x002fc40008201000 */
[----:B------:R-:W-:-:S05]  /*0dd0*/  CS2R.32 R3, SR_CgaSize ;  /* 0x0000000000037805 */ /* 0x000fca0000008a00 */
[----:B------:R-:W-:-:S06]  /*0de0*/  IMAD R3, R3, -0xa0, RZ ;  /* 0xffffff6003037824 */ /* 0x000fcc00078e02ff */
[----:B------:R-:W1:Y:S01]  /*0df0*/  LDC R3, c[0x0][R3+0x2a0] ;  /* 0x0000a80003037b82 */ /* 0x000e620000000800 */
[----:B------:R-:W-:Y:S01]  /*0e00*/  MOV R43, UR6 ;  /* 0x00000006002b7c02 */ /* 0x000fe20008000f00 */
[----:B---3--:R-:W-:Y:S01]  /*0e10*/  FMUL R5, R5, UR9 ;  /* 0x0000000905057c20 */ /* 0x008fe20008400000 */
[----:B----4-:R-:W-:Y:S02]  /*0e20*/  I2FP.F32.U32 R4, UR4 ;  /* 0x0000000400047c45 */ /* 0x010fe40008201000 */
[----:B------:R-:W-:-:S05]  /*0e30*/  CS2R.32 R2, SR_CgaSize ;  /* 0x0000000000027805 */ /* 0x000fca0000008a00 */
[----:B------:R-:W-:-:S06]  /*0e40*/  IMAD R2, R2, -0xa0, RZ ;  /* 0xffffff6002027824 */ /* 0x000fcc00078e02ff */
[----:B------:R-:W3:Y:S01]  /*0e50*/  LDC R2, c[0x0][R2+0x2a4] ;  /* 0x0000a90002027b82 */ /* 0x000ee20000000800 */
[----:B------:R-:W4:Y:S01]  /*0e60*/  F2I.U32.TRUNC.NTZ R40, R5 ;  /* 0x0000000500287305 */ /* 0x000f22000020f000 */
[----:B------:R-:W-:Y:S01]  /*0e70*/  MOV R41, UR4 ;  /* 0x0000000400297c02 */ /* 0x000fe20008000f00 */
[----:B--2---:R-:W-:-:S05]  /*0e80*/  FMUL R4, R4, UR7 ;  /* 0x0000000704047c20 */ /* 0x004fca0008400000 */
[----:B------:R-:W-:Y:S01]  /*0e90*/  BAR.SYNC.DEFER_BLOCKING 0x0 ;  /* 0x0000000000007b1d */ /* 0x000fe20000010000 */
[----:B------:R-:W-:-:S05]  /*0ea0*/  ISETP.GE.AND P0, PT, R9, 0x1, PT ;  /* 0x000000010900780c */ /* 0x000fca0003f06270 */
[----:B------:R-:W2:Y:S02]  /*0eb0*/  F2I.U32.TRUNC.NTZ R29, R4 ;  /* 0x00000004001d7305 */ /* 0x000ea4000020f000 */
[----:B------:R-:W3:Y:S01]  /*0ec0*/  S2UR UR36, SR_CTAID.Z ;  /* 0x00000000002479c3 */ /* 0x000ee20000002700 */
[----:B----4-:R-:W-:-:S05]  /*0ed0*/  IADD3 R40, PT, PT, -R40, RZ, RZ ;  /* 0x000000ff28287210 */ /* 0x010fca0007ffe1ff */
[----:B-1----:R-:W-:Y:S01]  /*0ee0*/  IMAD R40, R3, R40, UR6 ;  /* 0x0000000603287e24 */ /* 0x002fe2000f8e0228 */
[----:B--2---:R-:W-:-:S05]  /*0ef0*/  IADD3 R29, PT, PT, -R29, RZ, RZ ;  /* 0x000000ff1d1d7210 */ /* 0x004fca0007ffe1ff */
[----:B---3--:R-:W-:Y:S01]  /*0f00*/  IMAD R29, R2, R29, UR4 ;  /* 0x00000004021d7e24 */ /* 0x008fe2000f8e021d */
[----:B------:R-:W-:Y:S06]  /*0f10*/  @!P0 BRA `(.L_x_15) ;  /* 0x0000000000b88947 */ /* 0x000fec0003800000 */
[----:B------:R-:W1:Y:S01]  /*0f20*/  LDC.64 R4, c[0x0][0xb18] ;  /* 0x0002c600ff047b82 */ /* 0x000e620000000a00 */
[----:B------:R-:W-:-:S07]  /*0f30*/  ISETP.NE.AND P0, PT, R9, 0x1, PT ;  /* 0x000000010900780c */ /* 0x000fce0003f05270 */
[----:B------:R-:W2:Y:S08]  /*0f40*/  LDC R10, c[0x0][0xb0c] ;  /* 0x0002c300ff0a7b82 */ /* 0x000eb00000000800 */
[----:B------:R-:W3:Y:S08]  /*0f50*/  LDC R11, c[0x0][0x370] ;  /* 0x0000dc00ff0b7b82 */ /* 0x000ef00000000800 */
[----:B------:R-:W4:Y:S01]  /*0f60*/  LDC R12, c[0x0][0x374] ;  /* 0x0000dd00ff0c7b82 */ /* 0x000f220000000800 */
[----:B-1----:R-:W-:-:S07]  /*0f70*/  ISETP.NE.AND P1, PT, R4, 0x1, PT ;  /* 0x000000010400780c */ /* 0x002fce0003f25270 */
[----:B------:R-:W3:Y:S01]  /*0f80*/  LDC.64 R6, c[0x0][0xb10] ;  /* 0x0002c400ff067b82 */ /* 0x000ee20000000a00 */
[----:B--2---:R-:W-:-:S07]  /*0f90*/  ISETP.NE.AND P2, PT, R10, 0x1, PT ;  /* 0x000000010a00780c */ /* 0x004fce0003f45270 */
[----:B------:R-:W1:Y:S08]  /*0fa0*/  LDC R8, c[0x0][0xb20] ;  /* 0x0002c800ff087b82 */ /* 0x000e700000000800 */
[----:B------:R-:W2:Y:S01]  /*0fb0*/  LDC.64 R2, c[0x0][0xb28] ;  /* 0x0002ca00ff027b82 */ /* 0x000ea20000000a00 */
[----:B----4-:R-:W-:-:S04]  /*0fc0*/  IMAD.HI.U32 R13, R12, R5, RZ ;  /* 0x000000050c0d7227 */ /* 0x010fc800078e00ff */
[----:B------:R-:W-:-:S04]  /*0fd0*/  IMAD.HI.U32 R5, R41, R5, RZ ;  /* 0x0000000529057227 */ /* 0x000fc800078e00ff */
[----:B---3--:R-:W-:-:S04]  /*0fe0*/  IMAD.HI.U32 R14, R11, R6, RZ ;  /* 0x000000060b0e7227 */ /* 0x008fc800078e00ff */
[----:B------:R-:W-:Y:S01]  /*0ff0*/  IMAD.HI.U32 R16, R43, R6, RZ ;  /* 0x000000062b107227 */ /* 0x000fe200078e00ff */
[-C--:B------:R-:W-:Y:S02]  /*1000*/  @P2 SHF.R.U32.HI R11, RZ, R7.reuse, R14 ;  /* 0x00000007ff0b2219 */ /* 0x080fe4000001160e */
[-C--:B-1----:R-:W-:Y:S02]  /*1010*/  @P1 SHF.R.U32.HI R12, RZ, R8.reuse, R13 ;  /* 0x00000008ff0c1219 */ /* 0x082fe4000001160d */
[----:B------:R-:W-:Y:S02]  /*1020*/  SHF.R.U32.HI R8, RZ, R8, R5 ;  /* 0x00000008ff087219 */ /* 0x000fe40000011605 */
[----:B------:R-:W-:Y:S02]  /*1030*/  SHF.R.U32.HI R16, RZ, R7, R16 ;  /* 0x00000007ff107219 */ /* 0x000fe40000011610 */
[----:B------:R-:W-:Y:S01]  /*1040*/  SEL R5, R41, R8, !P1 ;  /* 0x0000000829057207 */ /* 0x000fe20004800000 */
[----:B--2---:R-:W-:Y:S01]  /*1050*/  IMAD.HI.U32 R14, R12, R2, RZ ;  /* 0x000000020c0e7227 */ /* 0x004fe200078e00ff */
[----:B------:R-:W-:-:S03]  /*1060*/  SEL R7, R43, R16, !P2 ;  /* 0x000000102b077207 */ /* 0x000fc60005000000 */
[----:B------:R-:W-:Y:S01]  /*1070*/  IMAD.HI.U32 R6, R11, R2, RZ ;  /* 0x000000020b067227 */ /* 0x000fe200078e00ff */
[----:B------:R-:W-:-:S04]  /*1080*/  @P0 SHF.R.U32.HI R12, RZ, R3, R14 ;  /* 0x00000003ff0c0219 */ /* 0x000fc8000001160e */
[----:B------:R-:W-:Y:S01]  /*1090*/  @P0 SHF.R.U32.HI R11, RZ, R3, R6 ;  /* 0x00000003ff0b0219 */ /* 0x000fe20000011606 */
[----:B------:R-:W-:-:S04]  /*10a0*/  IMAD R12, R12, R9, RZ ;  /* 0x000000090c0c7224 */ /* 0x000fc800078e02ff */
[----:B------:R-:W-:Y:S01]  /*10b0*/  IMAD R6, R11, R9, RZ ;  /* 0x000000090b067224 */ /* 0x000fe200078e02ff */
[----:B------:R-:W-:-:S04]  /*10c0*/  ISETP.GE.AND P1, PT, R5, R12, PT ;  /* 0x0000000c0500720c */ /* 0x000fc80003f26270 */
[----:B------:R-:W-:Y:S01]  /*10d0*/  ISETP.GE.OR P1, PT, R7, R6, P1 ;  /* 0x000000060700720c */ /* 0x000fe20000f26670 */
[----:B------:R-:W-:-:S05]  /*10e0*/  IMAD.HI.U32 R6, R5, R2, RZ ;  /* 0x0000000205067227 */ /* 0x000fca00078e00ff */
[----:B------:R-:W-:-:S04]  /*10f0*/  SHF.R.U32.HI R6, RZ, R3, R6 ;  /* 0x00000003ff067219 */ /* 0x000fc80000011606 */
[----:B------:R-:W-:-:S03]  /*1100*/  SEL R6, R5, R6, !P0 ;  /* 0x0000000605067207 */ /* 0x000fc60004000000 */
[----:B------:R-:W-:Y:S01]  /*1110*/  @!P1 IMAD.HI.U32 R8, R7, R2, RZ ;  /* 0x0000000207089227 */ /* 0x000fe200078e00ff */
[----:B------:R-:W-:-:S04]  /*1120*/  IADD3 R2, PT, PT, -R6, RZ, RZ ;  /* 0x000000ff06027210 */ /* 0x000fc80007ffe1ff */
[----:B------:R-:W-:Y:S01]  /*1130*/  @!P1 SHF.R.U32.HI R8, RZ, R3, R8 ;  /* 0x00000003ff089219 */ /* 0x000fe20000011608 */
[----:B------:R-:W-:-:S03]  /*1140*/  IMAD R2, R9, R2, R5 ;  /* 0x0000000209027224 */ /* 0x000fc600078e0205 */
[----:B------:R-:W-:Y:S02]  /*1150*/  @!P1 SEL R3, R7, R8, !P0 ;  /* 0x0000000807039207 */ /* 0x000fe40004000000 */
[----:B------:R-:W-:-:S03]  /*1160*/  IADD3 R8, PT, PT, -R5, RZ, RZ ;  /* 0x000000ff05087210 */ /* 0x000fc60007ffe1ff */
[--C-:B------:R-:W-:Y:S02]  /*1170*/  @!P1 IMAD.IADD R6, R6, 0x1, -R3.reuse ;  /* 0x0000000106069824 */ /* 0x100fe400078e0a03 */
[----:B------:R-:W-:Y:S01]  /*1180*/  @!P1 IMAD R3, R2, R11, R3 ;  /* 0x0000000b02039224 */ /* 0x000fe200078e0203 */
[----:B------:R-:W-:Y:S01]  /*1190*/  IADD3 R2, PT, PT, -R7, RZ, RZ ;  /* 0x000000ff07027210 */ /* 0x000fe20007ffe1ff */
[----:B------:R-:W-:Y:S02]  /*11a0*/  @!P1 IMAD R5, R6, R9, R7 ;  /* 0x0000000906059224 */ /* 0x000fe400078e0207 */
[----:B------:R-:W-:Y:S02]  /*11b0*/  IMAD R8, R4, R8, R41 ;  /* 0x0000000804087224 */ /* 0x000fe400078e0229 */
[----:B------:R-:W-:Y:S02]  /*11c0*/  @!P1 IMAD.MOV.U32 R7, RZ, RZ, R3 ;  /* 0x000000ffff079224 */ /* 0x000fe400078e0003 */
[----:B------:R-:W-:-:S02]  /*11d0*/  IMAD R2, R10, R2, R43 ;  /* 0x000000020a027224 */ /* 0x000fc400078e022b */
[----:B------:R-:W-:Y:S02]  /*11e0*/  IMAD R41, R5, R4, R8 ;  /* 0x0000000405297224 */ /* 0x000fe400078e0208 */
[----:B------:R-:W-:-:S07]  /*11f0*/  IMAD R43, R7, R10, R2 ;  /* 0x0000000a072b7224 */ /* 0x000fce00078e0202 */
.L_x_15:
[----:B------:R-:W1:Y:S01]  /*1200*/  LDCU UR6, c[0x0][0xb30] ;  /* 0x00016600ff0677ac */ /* 0x000e620008000800 */
[----:B------:R-:W2:Y:S08]  /*1210*/  S2UR UR4, SR_CgaCtaId ;  /* 0x00000000000479c3 */ /* 0x000eb00000008800 */
[----:B------:R-:W3:Y:S01]  /*1220*/  LDC R2, c[0x0][0xb24] ;  /* 0x0002c900ff027b82 */ /* 0x000ee20000000800 */
[----:B-1----:R-:W-:-:S09]  /*1230*/  UISETP.NE.AND UP1, UPT, UR6, 0x1, UPT ;  /* 0x000000010600788c */ /* 0x002fd2000bf25270 */
[----:B--2---:R-:W-:Y:S05]  /*1240*/  BRA.U UP1, `(.L_x_16) ;  /* 0x0000000101407547 */ /* 0x004fea000b800000 */
[----:B------:R-:W1:Y:S08]  /*1250*/  LDC.64 R6, c[0x0][0xb10] ;  /* 0x0002c400ff067b82 */ /* 0x000e700000000a00 */
[----:B------:R-:W2:Y:S08]  /*1260*/  LDC.64 R4, c[0x0][0xb18] ;  /* 0x0002c600ff047b82 */ /* 0x000eb00000000a00 */
[----:B------:R-:W4:Y:S08]  /*1270*/  LDC R3, c[0x0][0xb20] ;  /* 0x0002c800ff037b82 */ /* 0x000f300000000800 */
[----:B------:R-:W3:Y:S01]  /*1280*/  LDC R8, c[0x0][0xb0c] ;  /* 0x0002c300ff087b82 */ /* 0x000ee20000000800 */
[----:B-1----:R-:W-:-:S05]  /*1290*/  IMAD.HI.U32 R6, R43, R6, RZ ;  /* 0x000000062b067227 */ /* 0x002fca00078e00ff */
[----:B------:R-:W-:Y:S01]  /*12a0*/  SHF.R.U32.HI R6, RZ, R7, R6 ;  /* 0x00000007ff067219 */ /* 0x000fe20000011606 */
[----:B--2---:R-:W-:Y:S01]  /*12b0*/  IMAD.HI.U32 R10, R41, R5, RZ ;  /* 0x00000005290a7227 */ /* 0x004fe200078e00ff */
[----:B------:R-:W-:-:S04]  /*12c0*/  ISETP.NE.AND P0, PT, R4, 0x1, PT ;  /* 0x000000010400780c */ /* 0x000fc80003f05270 */
[----:B----4-:R-:W-:-:S04]  /*12d0*/  SHF.R.U32.HI R10, RZ, R3, R10 ;  /* 0x00000003ff0a7219 */ /* 0x010fc8000001160a */
[----:B------:R-:W-:Y:S02]  /*12e0*/  SEL R3, R41, R10, !P0 ;  /* 0x0000000a29037207 */ /* 0x000fe40004000000 */
[----:B---3--:R-:W-:-:S04]  /*12f0*/  ISETP.NE.AND P1, PT, R8, 0x1, PT ;  /* 0x000000010800780c */ /* 0x008fc80003f25270 */
[----:B------:R-:W-:-:S05]  /*1300*/  SEL R6, R43, R6, !P1 ;  /* 0x000000062b067207 */ /* 0x000fca0004800000 */
[----:B------:R-:W-:Y:S02]  /*1310*/  IMAD.IADD R5, R3, 0x1, -R6 ;  /* 0x0000000103057824 */ /* 0x000fe400078e0a06 */
[----:B------:R-:W-:Y:S02]  /*1320*/  IMAD.IADD R3, R6, 0x1, -R3 ;  /* 0x0000000106037824 */ /* 0x000fe400078e0a03 */
[----:B------:R-:W-:Y:S02]  /*1330*/  IMAD R43, R5, R8, R43 ;  /* 0x00000008052b7224 */ /* 0x000fe400078e022b */
[----:B------:R-:W-:Y:S02]  /*1340*/  IMAD R41, R3, R4, R41 ;  /* 0x0000000403297224 */ /* 0x000fe400078e0229 */
.L_x_16:
[----:B------:R-:W-:Y:S01]  /*1350*/  BAR.SYNC.DEFER_BLOCKING 0x0 ;  /* 0x0000000000007b1d */ /* 0x000fe20000010000 */
[----:B------:R-:W-:Y:S01]  /*1360*/  UISETP.NE.AND UP1, UPT, UR8, 0x2, UPT ;  /* 0x000000020800788c */ /* 0x000fe2000bf25270 */
[----:B------:R-:W-:Y:S02]  /*1370*/  ISETP.NE.OR P5, PT, R0, 0x2, !P5 ;  /* 0x000000020000780c */ /* 0x000fe40006fa5670 */
[----:B------:R-:W-:-:S06]  /*1380*/  LOP3.LUT R0, R57, 0x1f, RZ, 0xc0, !PT ;  /* 0x0000001f39007812 */ /* 0x000fcc00078ec0ff */
[----:B------:R-:W-:Y:S05]  /*1390*/  BRA.U UP1, `(.L_x_17) ;  /* 0x0000001101fc7547 */ /* 0x000fea000b800000 */
[----:B------:R-:W1:Y:S01]  /*13a0*/  LDCU UR14, c[0x0][0x38c] ;  /* 0x00007180ff0e77ac */ /* 0x000e620008000800 */
[----:B------:R-:W2:Y:S01]  /*13b0*/  LDC R3, c[0x0][0x370] ;  /* 0x0000dc00ff037b82 */ /* 0x000ea20000000800 */
[----:B------:R-:W-:Y:S01]  /*13c0*/  PLOP3.LUT P1, PT, PT, PT, UP2, 0x80, 0x8 ;  /* 0x000000000008781c */ /* 0x000fe20003f2f028 */
[----:B------:R-:W-:Y:S01]  /*13d0*/  IMAD.MOV.U32 R16, RZ, RZ, 0x1 ;  /* 0x00000001ff107424 */ /* 0x000fe200078e00ff */
[----:B------:R-:W-:Y:S02]  /*13e0*/  ISETP.EQ.OR P4, PT, R0, RZ, P5 ;  /* 0x000000ff0000720c */ /* 0x000fe40002f82670 */
[----:B------:R-:W-:Y:S02]  /*13f0*/  CS2R R14, SRZ ;  /* 0x00000000000e7805 */ /* 0x000fe4000001ff00 */
[----:B------:R-:W-:Y:S01]  /*1400*/  PLOP3.LUT P1, PT, P1, PT, PT, 0x8, 0x80 ;  /* 0x000000000080781c */ /* 0x000fe20000f2e170 */
[----:B------:R-:W-:Y:S01]  /*1410*/  IMAD.MOV.U32 R13, RZ, RZ, RZ ;  /* 0x000000ffff0d7224 */ /* 0x000fe200078e00ff */
[----:B------:R-:W4:Y:S01]  /*1420*/  LDCU.64 UR22, c[0x0][0x348] ;  /* 0x00006900ff1677ac */ /* 0x000f220008000a00 */
[----:B------:R-:W2:Y:S01]  /*1430*/  LDC R10, c[0x0][0x374] ;  /* 0x0000dd00ff0a7b82 */ /* 0x000ea20000000800 */
[----:B------:R-:W-:Y:S01]  /*1440*/  IMAD.MOV.U32 R12, RZ, RZ, 0x1 ;  /* 0x00000001ff0c7424 */ /* 0x000fe200078e00ff */
[----:B------:R-:W-:Y:S01]  /*1450*/  UMOV UR7, URZ ;  /* 0x000000ff00077c82 */ /* 0x000fe20008000000 */
[----:B-1----:R-:W-:-:S04]  /*1460*/  UIADD3 UR6, UPT, UPT, UR14, 0x7f, URZ ;  /* 0x0000007f0e067890 */ /* 0x002fc8000fffe0ff */
[----:B------:R-:W-:-:S04]  /*1470*/  USHF.R.S32.HI UR5, URZ, 0x1f, UR6 ;  /* 0x0000001fff057899 */ /* 0x000fc80008011406 */
[----:B------:R-:W-:-:S04]  /*1480*/  ULEA.HI UR5, UR5, UR6, URZ, 0x7 ;  /* 0x0000000605057291 */ /* 0x000fc8000f8f38ff */
[----:B------:R-:W-:Y:S02]  /*1490*/  USHF.R.S32.HI UR21, URZ, 0x7, UR5 ;  /* 0x00000007ff157899 */ /* 0x000fe40008011405 */
[----:B------:R-:W-:Y:S02]  /*14a0*/  UIADD3 UR5, UPT, UPT, UR14, -0x1, URZ ;  /* 0xffffffff0e057890 */ /* 0x000fe4000fffe0ff */
[----:B------:R-:W-:Y:S02]  /*14b0*/  UISETP.LT.U32.AND UP0, UPT, UR21, 0x6, UPT ;  /* 0x000000061500788c */ /* 0x000fe4000bf01070 */
[----:B------:R-:W-:Y:S02]  /*14c0*/  UISETP.GE.U32.AND UP1, UPT, UR5, -0xff, UPT ;  /* 0xffffff010500788c */ /* 0x000fe4000bf26070 */
[----:B------:R-:W-:Y:S02]  /*14d0*/  USEL UR15, UR21, 0x6, UP0 ;  /* 0x00000006150f7887 */ /* 0x000fe40008000000 */
[----:B------:R-:W-:-:S02]  /*14e0*/  UIADD3 UR14, UPT, UPT, UR14, 0xfe, URZ ;  /* 0x000000fe0e0e7890 */ /* 0x000fc4000fffe0ff */
[----:B------:R-:W-:Y:S02]  /*14f0*/  UIADD3 UR6, UPT, UPT, UR15, -0x1, URZ ;  /* 0xffffffff0f067890 */ /* 0x000fe4000fffe0ff */
[----:B------:R-:W-:-:S03]  /*1500*/  UIADD3 UR13, UPT, UPT, UR21, -UR15, URZ ;  /* 0x8000000f150d7290 */ /* 0x000fc6000fffe0ff */
[----:B------:R-:W-:-:S04]  /*1510*/  @UP1 UIADD3 UR6, UPT, UPT, UR15, URZ, URZ ;  /* 0x000000ff0f061290 */ /* 0x000fc8000fffe0ff */
[----:B----4-:R-:W-:-:S12]  /*1520*/  UIADD3 UR6, UPT, UPT, UR6, 0x1, URZ ;  /* 0x0000000106067890 */ /* 0x010fd8000fffe0ff */
.L_x_35:
[----:B------:R-:W-:Y:S01]  /*1530*/  UISETP.NE.AND UP0, UPT, UR4, URZ, UPT ;  /* 0x000000ff0400728c */ /* 0x000fe2000bf05270 */
[----:B------:R-:W1:Y:S08]  /*1540*/  S2UR UR4, SR_CgaCtaId ;  /* 0x00000000000479c3 */ /* 0x000e700000008800 */
[----:B------:R-:W-:Y:S05]  /*1550*/  BRA.U UP0, `(.L_x_18) ;  /* 0x0000000100347547 */ /* 0x000fea000b800000 */
[----:B------:R-:W4:Y:S01]  /*1560*/  S2R R4, SR_CgaCtaId ;  /* 0x0000000000047919 */ /* 0x000f220000008800 */
[----:B------:R-:W-:-:S04]  /*1570*/  MOV R5, 0x400 ;  /* 0x0000040000057802 */ /* 0x000fc80000000f00 */
[----:B----4-:R-:W-:Y:S02]  /*1580*/  LEA R4, R4, R5, 0x18 ;  /* 0x0000000504047211 */ /* 0x010fe400078ec0ff */
[----:B------:R-:W-:-:S03]  /*1590*/  SHF.L.U32 R5, R12, 0x1f, RZ ;  /* 0x0000001f0c057819 */ /* 0x000fc600000006ff */
[----:B------:R-:W-:-:S04]  /*15a0*/  IMAD R4, R13, 0x8, R4 ;  /* 0x000000080d047824 */ /* 0x000fc800078e0204 */
[----:B------:R-:W4:Y:S02]  /*15b0*/  SYNCS.PHASECHK.TRANS64.TRYWAIT P0, [R4+URZ+0x100], R5 ;  /* 0x00010005040075a7 */ /* 0x000f2400080011ff */
[----:B----4-:R-:W-:Y:S05]  /*15c0*/  @!P0 BRA `(.L_x_19) ;  /* 0x0000004800608947 */ /* 0x010fea0003800000 */
.L_x_99:
[----:B------:R1:W-:Y:S01]  /*15d0*/  SYNCS.ARRIVE.TRANS64.A1T0 RZ, [R4+URZ+0xf0], RZ ;  /* 0x0000f0ff04ff79a7 */ /* 0x0003e200081000ff */
[----:B------:R-:W-:-:S05]  /*15e0*/  VIADD R13, R13, 0x1 ;  /* 0x000000010d0d7836 */ /* 0x000fca0000000000 */
[----:B------:R-:W-:-:S04]  /*15f0*/  ISETP.NE.AND P0, PT, R13, 0x2, PT ;  /* 0x000000020d00780c */ /* 0x000fc80003f05270 */
[----:B----4-:R-:W-:Y:S02]  /*1600*/  SEL R5, RZ, 0x1, P0 ;  /* 0x00000001ff057807 */ /* 0x010fe40000000000 */
[----:B------:R-:W-:Y:S02]  /*1610*/  SEL R13, R13, RZ, P0 ;  /* 0x000000ff0d0d7207 */ /* 0x000fe40000000000 */
[----:B------:R-:W-:-:S07]  /*1620*/  LOP3.LUT R12, R12, R5, RZ, 0x3c, !PT ;  /* 0x000000050c0c7212 */ /* 0x000fce00078e3cff */
.L_x_18:
[----:B------:R-:W-:Y:S01]  /*1630*/  UMOV UR5, 0x400 ;  /* 0x0000040000057882 */ /* 0x000fe20000000000 */
[----:B-1----:R-:W-:Y:S01]  /*1640*/  SHF.L.U32 R4, R16, 0x1f, RZ ;  /* 0x0000001f10047819 */ /* 0x002fe200000006ff */
[----:B------:R-:W-:Y:S01]  /*1650*/  ULEA UR5, UR4, UR5, 0x18 ;  /* 0x0000000504057291 */ /* 0x000fe2000f8ec0ff */
[----:B------:R-:W-:Y:S01]  /*1660*/  R2UR UR35, R43 ;  /* 0x000000002b2372ca */ /* 0x000fe200000e0000 */
[----:B------:R-:W-:Y:S01]  /*1670*/  UISETP.GE.U32.AND UP0, UPT, UR14, 0xff, UPT ;  /* 0x000000ff0e00788c */ /* 0x000fe2000bf06070 */
[----:B------:R-:W-:Y:S01]  /*1680*/  R2UR UR19, R41 ;  /* 0x00000000291372ca */ /* 0x000fe200000e0000 */
[----:B------:R-:W-:Y:S01]  /*1690*/  ULEA UR8, UR7, UR5, 0x3 ;  /* 0x0000000507087291 */ /* 0x000fe2000f8e18ff */
[----:B------:R-:W-:-:S08]  /*16a0*/  UMOV UR30, URZ ;  /* 0x000000ff001e7c82 */ /* 0x000fd00008000000 */
[----:B------:R1:W4:Y:S01]  /*16b0*/  SYNCS.PHASECHK.TRANS64.TRYWAIT P0, [UR8+0x30], R4 ;  /* 0x00003004ff0075a7 */ /* 0x0003220008001108 */
[----:B------:R-:W-:Y:S02]  /*16c0*/  USHF.L.U32 UR35, UR35, 0x7, URZ ;  /* 0x0000000723237899 */ /* 0x000fe400080006ff */
[----:B------:R-:W-:Y:S01]  /*16d0*/  USHF.L.U32 UR19, UR19, 0x3, URZ ;  /* 0x0000000313137899 */ /* 0x000fe200080006ff */
[----:B------:R-:W-:Y:S11]  /*16e0*/  BRA.U !UP0, `(.L_x_20) ;  /* 0x0000000108d87547 */ /* 0x000ff6000b800000 */
[----:B------:R-:W-:Y:S01]  /*16f0*/  UMOV UR29, URZ ;  /* 0x000000ff001d7c82 */ /* 0x000fe20008000000 */
[----:B------:R-:W-:-:S05]  /*1700*/  UMOV UR31, UR7 ;  /* 0x00000007001f7c82 */ /* 0x000fca0008000000 */
.L_x_25:
[----:B-1----:R-:W-:Y:S01]  /*1710*/  ULEA UR33, UR31, UR5, 0x3 ;  /* 0x000000051f217291 */ /* 0x002fe2000f8e18ff */
[----:B----4-:R-:W-:Y:S01]  /*1720*/  @!P5 MOV R5, 0x8800 ;  /* 0x000088000005d802 */ /* 0x010fe20000000f00 */
[----:B----4-:R-:W-:Y:S10]  /*1730*/  @P0 BRA `(.L_x_21) ;  /* 0x00000000000c0947 */ /* 0x010ff40003800000 */
[----:B------:R-:W-:-:S04]  /*1740*/  SHF.L.U32 R7, R16, 0x1f, RZ ;  /* 0x0000001f10077819 */ /* 0x000fc800000006ff */
[----:B------:R-:W4:Y:S02]  /*1750*/  SYNCS.PHASECHK.TRANS64.TRYWAIT P0, [UR33+0x30], R7 ;  /* 0x00003007ff0075a7 */ /* 0x000f240008001121 */
[----:B----4-:R-:W-:Y:S05]  /*1760*/  @!P0 BRA `(.L_x_22) ;  /* 0x00000048000c8947 */ /* 0x010fea0003800000 */
.L_x_21:
[----:B------:R4:W-:Y:S01]  /*1770*/  @!P5 SYNCS.ARRIVE.TRANS64 RZ, [UR33], R5 ;  /* 0x00000005ffffd9a7 */ /* 0x0009e20008000021 */
[----:B------:R-:W-:Y:S04]  /*1780*/  BSSY.RECONVERGENT B0, `(.L_x_23) ;  /* 0x0000003000007945 */ /* 0x000fe80003800200 */
[----:B------:R-:W-:Y:S05]  /*1790*/  @P4 BRA `(.L_x_24) ;  /* 0x0000000000044947 */ /* 0x000fea0003800000 */
[----:B------:R-:W-:Y:S05]  /*17a0*/  BPT.TRAP 0x1 ;  /* 0x000000040000795c */ /* 0x000fea0000300000 */
.L_x_24:
[----:B------:R-:W-:Y:S05]  /*17b0*/  BSYNC.RECONVERGENT B0 ;  /* 0x0000000000007941 */ /* 0x000fea0003800200 */
.L_x_23:
[----:B------:R-:W-:Y:S02]  /*17c0*/  UIADD3 UR7, UPT, UPT, UR31, 0x1, URZ ;  /* 0x000000011f077890 */ /* 0x000fe4000fffe0ff */
[----:B------:R-:W-:Y:S02]  /*17d0*/  ULEA UR24, UR31, UR5, 0xf ;  /* 0x000000051f187291 */ /* 0x000fe4000f8e78ff */
[----:B------:R-:W-:Y:S02]  /*17e0*/  UISETP.NE.AND UP0, UPT, UR7, 0x6, UPT ;  /* 0x000000060700788c */ /* 0x000fe4000bf05270 */
[----:B------:R-:W-:Y:S02]  /*17f0*/  UIADD3 UR42, UP1, UPT, UR22, 0x80, URZ ;  /* 0x00000080162a7890 */ /* 0x000fe4000ff3e0ff */
[----:B------:R-:W-:Y:S02]  /*1800*/  USEL UR9, URZ, 0x1, UP0 ;  /* 0x00000001ff097887 */ /* 0x000fe40008000000 */
[----:B------:R-:W-:-:S02]  /*1810*/  USEL UR7, UR7, URZ, UP0 ;  /* 0x000000ff07077287 */ /* 0x000fc40008000000 */
[----:B------:R-:W-:Y:S02]  /*1820*/  USHF.L.U32 UR34, UR29, 0x7, URZ ;  /* 0x000000071d227899 */ /* 0x000fe400080006ff */
[----:B------:R-:W-:Y:S01]  /*1830*/  ULEA UR8, UR7, UR5, 0x3 ;  /* 0x0000000507087291 */ /* 0x000fe2000f8e18ff */
[----:B------:R-:W-:Y:S01]  /*1840*/  LOP3.LUT R16, R16, UR9, RZ, 0x3c, !PT ;  /* 0x0000000910107c12 */ /* 0x000fe2000f8e3cff */
[----:B------:R-:W-:Y:S02]  /*1850*/  UIADD3 UR40, UP0, UPT, UR22, 0x180, URZ ;  /* 0x0000018016287890 */ /* 0x000fe4000ff1e0ff */
[----:B------:R-:W-:Y:S01]  /*1860*/  UIADD3.X UR43, UPT, UPT, URZ, UR23, URZ, UP1, !UPT ;  /* 0x00000017ff2b7290 */ /* 0x000fe20008ffe4ff */
[----:B-1----:R-:W-:Y:S01]  /*1870*/  SHF.L.U32 R4, R16, 0x1f, RZ ;  /* 0x0000001f10047819 */ /* 0x002fe200000006ff */
[----:B------:R-:W-:Y:S02]  /*1880*/  UIADD3 UR32, UPT, UPT, UR24, 0x1200, URZ ;  /* 0x0000120018207890 */ /* 0x000fe4000fffe0ff */
[----:B------:R-:W-:Y:S01]  /*1890*/  UIADD3 UR26, UPT, UPT, UR34, 0x40, URZ ;  /* 0x00000040221a7890 */ /* 0x000fe2000fffe0ff */
[----:B------:R1:W1:Y:S01]  /*18a0*/  SYNCS.PHASECHK.TRANS64.TRYWAIT P0, [UR8+0x30], R4 ;  /* 0x00003004ff0075a7 */ /* 0x0002620008001108 */
[----:B------:R-:W-:-:S02]  /*18b0*/  ULEA UR8, UR31, UR5, 0xb ;  /* 0x000000051f087291 */ /* 0x000fc4000f8e58ff */
[----:B------:R-:W-:Y:S02]  /*18c0*/  UIADD3 UR24, UPT, UPT, UR24, 0x5200, URZ ;  /* 0x0000520018187890 */ /* 0x000fe4000fffe0ff */
[----:B------:R-:W-:Y:S02]  /*18d0*/  UIADD3.X UR41, UPT, UPT, URZ, UR23, URZ, UP0, !UPT ;  /* 0x00000017ff297290 */ /* 0x000fe400087fe4ff */
[----:B------:R-:W-:Y:S02]  /*18e0*/  UIADD3 UR16, UPT, UPT, UR8, 0x31200, URZ ;  /* 0x0003120008107890 */ /* 0x000fe4000fffe0ff */
[----:B------:R-:W-:Y:S01]  /*18f0*/  UIADD3 UR8, UPT, UPT, UR8, 0x31600, URZ ;  /* 0x0003160008087890 */ /* 0x000fe2000fffe0ff */
[----:B------:R-:W-:Y:S01]  /*1900*/  UMOV UR38, 0x0 ;  /* 0x0000000000267882 */ /* 0x000fe20000000000 */
[----:B------:R-:W-:Y:S01]  /*1910*/  UMOV UR39, 0x10000000 ;  /* 0x1000000000277882 */ /* 0x000fe20000000000 */
[----:B------:R-:W-:Y:S01]  /*1920*/  UMOV UR25, UR33 ;  /* 0x0000002100197c82 */ /* 0x000fe20008000000 */
[----:B------:R-:W-:Y:S01]  /*1930*/  UMOV UR27, UR35 ;  /* 0x00000023001b7c82 */ /* 0x000fe20008000000 */
[----:B------:R-:W-:Y:S01]  /*1940*/  UMOV UR28, UR36 ;  /* 0x00000024001c7c82 */ /* 0x000fe20008000000 */
[----:B------:R-:W-:Y:S01]  /*1950*/  UMOV UR17, UR33 ;  /* 0x0000002100117c82 */ /* 0x000fe20008000000 */
[----:B------:R-:W-:Y:S01]  /*1960*/  UMOV UR20, UR36 ;  /* 0x0000002400147c82 */ /* 0x000fe20008000000 */
[----:B------:R-:W-:Y:S01]  /*1970*/  UMOV UR18, UR34 ;  /* 0x0000002200127c82 */ /* 0x000fe20008000000 */
[----:B------:R1:W-:Y:S01]  /*1980*/  UTMALDG.3D [UR32], [UR42], desc[UR38] ;  /* 0x000026202a0075b4 */ /* 0x0003e20008011000 */
[----:B------:R-:W-:Y:S01]  /*1990*/  UMOV UR11, UR19 ;  /* 0x00000013000b7c82 */ /* 0x000fe20008000000 */
[----:B------:R-:W-:Y:S01]  /*19a0*/  UMOV UR12, UR36 ;  /* 0x00000024000c7c82 */ /* 0x000fe20008000000 */
[----:B------:R-:W-:Y:S01]  /*19b0*/  UMOV UR9, UR33 ;  /* 0x0000002100097c82 */ /* 0x000fe20008000000 */
[----:B------:R-:W-:Y:S01]  /*19c0*/  UMOV UR10, UR26 ;  /* 0x0000001a000a7c82 */ /* 0x000fe20008000000 */
[----:B------:R-:W-:Y:S01]  /*19d0*/  UIADD3 UR29, UPT, UPT, UR29, 0x1, URZ ;  /* 0x000000011d1d7890 */ /* 0x000fe2000fffe0ff */
[----:B------:R-:W-:Y:S01]  /*19e0*/  UMOV UR30, UR6 ;  /* 0x00000006001e7c82 */ /* 0x000fe20008000000 */
[----:B------:R1:W-:Y:S02]  /*19f0*/  UTMALDG.3D [UR24], [UR42], desc[UR38] ;  /* 0x000026182a0075b4 */ /* 0x0003e40008011000 */
[----:B------:R-:W-:Y:S01]  /*1a00*/  UISETP.NE.AND UP0, UPT, UR29, UR6, UPT ;  /* 0x000000061d00728c */ /* 0x000fe2000bf05270 */
[----:B------:R-:W-:Y:S01]  /*1a10*/  UMOV UR31, UR7 ;  /* 0x00000007001f7c82 */ /* 0x000fe20008000000 */
[----:B------:R1:W-:Y:S01]  /*1a20*/  UTMALDG.3D [UR16], [UR40], desc[UR38] ;  /* 0x00002610280075b4 */ /* 0x0003e20008011000 */
[----:B------:R1:W-:Y:S06]  /*1a30*/  UTMALDG.3D [UR8], [UR40], desc[UR38] ;  /* 0x00002608280075b4 */ /* 0x0003ec0008011000 */
[----:B------:R-:W-:Y:S05]  /*1a40*/  BRA.U UP0, `(.L_x_25) ;  /* 0xfffffffd00307547 */ /* 0x000fea000b83ffff */
.L_x_20:
[----:B-1----:R-:W-:Y:S01]  /*1a50*/  ULEA UR8, UR7, UR5, 0x3 ;  /* 0x0000000507087291 */ /* 0x002fe2000f8e18ff */
[----:B------:R-:W-:Y:S01]  /*1a60*/  SHF.L.U32 R4, R16, 0x1f, RZ ;  /* 0x0000001f10047819 */ /* 0x000fe200000006ff */
[----:B------:R-:W-:Y:S01]  /*1a70*/  @!P1 SYNCS.ARRIVE.TRANS64.A1T0 RZ, [UR5+0x88], RZ ;  /* 0x000088ffffff99a7 */ /* 0x000fe20008100005 */
[----:B------:R-:W-:-:S06]  /*1a80*/  UISETP.GT.AND UP0, UPT, UR21, UR15, UPT ;  /* 0x0000000f1500728c */ /* 0x000fcc000bf04270 */
[----:B----4-:R1:W4:Y:S03]  /*1a90*/  SYNCS.PHASECHK.TRANS64.TRYWAIT P0, [UR8+0x30], R4 ;  /* 0x00003004ff0075a7 */ /* 0x0103260008001108 */
[----:B------:R-:W-:Y:S05]  /*1aa0*/  BRA.U !UP0, `(.L_x_26) ;  /* 0x0000000108d47547 */ /* 0x000fea000b800000 */
[----:B------:R-:W-:Y:S01]  /*1ab0*/  UIADD3 UR29, UPT, UPT, UR13, UR30, URZ ;  /* 0x0000001e0d1d7290 */ /* 0x000fe2000fffe0ff */
[----:B------:R-:W-:-:S11]  /*1ac0*/  UMOV UR31, UR7 ;  /* 0x00000007001f7c82 */ /* 0x000fd60008000000 */
.L_x_31:
[----:B-1----:R-:W-:Y:S01]  /*1ad0*/  ULEA UR33, UR31, UR5, 0x3 ;  /* 0x000000051f217291 */ /* 0x002fe2000f8e18ff */
[----:B----4-:R-:W-:Y:S01]  /*1ae0*/  @!P5 MOV R5, 0x8800 ;  /* 0x000088000005d802 */ /* 0x010fe20000000f00 */
[----:B----4-:R-:W-:Y:S10]  /*1af0*/  @P0 BRA `(.L_x_27) ;  /* 0x00000000000c0947 */ /* 0x010ff40003800000 */
[----:B------:R-:W-:-:S04]  /*1b00*/  SHF.L.U32 R7, R16, 0x1f, RZ ;  /* 0x0000001f10077819 */ /* 0x000fc800000006ff */
[----:B------:R-:W4:Y:S02]  /*1b10*/  SYNCS.PHASECHK.TRANS64.TRYWAIT P0, [UR33+0x30], R7 ;  /* 0x00003007ff0075a7 */ /* 0x000f240008001121 */
[----:B----4-:R-:W-:Y:S05]  /*1b20*/  @!P0 BRA `(.L_x_28) ;  /* 0x0000004400348947 */ /* 0x010fea0003800000 */
.L_x_27:
[----:B------:R4:W-:Y:S01]  /*1b30*/  @!P5 SYNCS.ARRIVE.TRANS64 RZ, [UR33], R5 ;  /* 0x00000005ffffd9a7 */ /* 0x0009e20008000021 */
[----:B------:R-:W-:Y:S04]  /*1b40*/  BSSY.RECONVERGENT B0, `(.L_x_29) ;  /* 0x0000003000007945 */ /* 0x000fe80003800200 */
[----:B------:R-:W-:Y:S05]  /*1b50*/  @P4 BRA `(.L_x_30) ;  /* 0x0000000000044947 */ /* 0x000fea0003800000 */
[----:B------:R-:W-:Y:S05]  /*1b60*/  BPT.TRAP 0x1 ;  /* 0x000000040000795c */ /* 0x000fea0000300000 */
.L_x_30:
[----:B------:R-:W-:Y:S05]  /*1b70*/  BSYNC.RECONVERGENT B0 ;  /* 0x0000000000007941 */ /* 0x000fea0003800200 */
.L_x_29:
        /* <DEDUP_REMOVED lines=32> */
[----:B------:R-:W-:Y:S01]  /*1d80*/  UMOV UR10, UR26 ;  /* 0x0000001a000a7c82 */ /* 0x000fe20008000000 */
[----:B------:R-:W-:Y:S01]  /*1d90*/  UIADD3 UR30, UPT, UPT, UR30, 0x1, URZ ;  /* 0x000000011e1e7890 */ /* 0x000fe2000fffe0ff */
[----:B------:R1:W-:Y:S01]  /*1da0*/  UTMALDG.3D [UR24], [UR42], desc[UR38] ;  /* 0x000026182a0075b4 */ /* 0x0003e20008011000 */
[----:B------:R-:W-:-:S02]  /*1db0*/  UMOV UR31, UR7 ;  /* 0x00000007001f7c82 */ /* 0x000fc40008000000 */
[----:B------:R-:W-:Y:S01]  /*1dc0*/  UISETP.NE.AND UP0, UPT, UR30, UR29, UPT ;  /* 0x0000001d1e00728c */ /* 0x000fe2000bf05270 */
[----:B------:R1:W-:Y:S01]  /*1dd0*/  UTMALDG.3D [UR16], [UR40], desc[UR38] ;  /* 0x00002610280075b4 */ /* 0x0003e20008011000 */
[----:B------:R1:W-:Y:S07]  /*1de0*/  UTMALDG.3D [UR8], [UR40], desc[UR38] ;  /* 0x00002608280075b4 */ /* 0x0003ee0008011000 */
[----:B------:R-:W-:Y:S05]  /*1df0*/  BRA.U UP0, `(.L_x_31) ;  /* 0xfffffffd00347547 */ /* 0x000fea000b83ffff */
.L_x_26:
[C---:B------:R-:W-:Y:S01]  /*1e00*/  LEA R8, R15.reuse, UR5, 0x3 ;  /* 0x000000050f087c11 */ /* 0x040fe2000f8e18ff */
[----:B------:R-:W-:Y:S01]  /*1e10*/  NOP ;  /* 0x0000000000007918 */ /* 0x000fe20000000000 */
[----:B----4-:R-:W-:Y:S02]  /*1e20*/  SHF.L.U32 R5, R14, 0x1f, RZ ;  /* 0x0000001f0e057819 */ /* 0x010fe400000006ff */
[----:B-1----:R-:W-:Y:S02]  /*1e30*/  LEA R4, R15, UR5, 0x4 ;  /* 0x000000050f047c11 */ /* 0x002fe4000f8e20ff */
[----:B------:R-:W1:Y:S02]  /*1e40*/  SYNCS.PHASECHK.TRANS64.TRYWAIT P0, [R8+URZ+0x90], R5 ;  /* 0x00009005080075a7 */ /* 0x000e6400080011ff */
[----:B-1----:R-:W-:Y:S05]  /*1e50*/  @!P0 BRA `(.L_x_32) ;  /* 0x0000004000808947 */ /* 0x002fea0003800000 */
.L_x_102:
[----:B-1----:R-:W1:Y:S01]  /*1e60*/  LDS.128 R4, [R4+0x120] ;  /* 0x0001200004047984 */ /* 0x002e620000000c00 */
[----:B---3--:R-:W-:Y:S01]  /*1e70*/  ISETP.GE.AND P0, PT, R2, 0x1, PT ;  /* 0x000000010200780c */ /* 0x008fe20003f06270 */
[----:B------:R-:W-:Y:S01]  /*1e80*/  VIADD R8, R8, 0xa0 ;  /* 0x000000a008087836 */ /* 0x000fe20000000000 */
[----:B------:R-:W-:Y:S01]  /*1e90*/  @!PT LDS RZ, [RZ] ;  /* 0x00000000fffff984 */ /* 0x000fe20000000800 */
[----:B------:R-:W-:Y:S01]  /*1ea0*/  @!PT LDS RZ, [RZ] ;  /* 0x00000000fffff984 */ /* 0x000fe20000000800 */
[----:B------:R-:W-:Y:S01]  /*1eb0*/  @!PT LDS RZ, [RZ] ;  /* 0x00000000fffff984 */ /* 0x000fe20000000800 */
[----:B------:R-:W-:Y:S01]  /*1ec0*/  @!PT LDS RZ, [RZ] ;  /* 0x00000000fffff984 */ /* 0x000fe20000000800 */
[----:B------:R3:W-:Y:S06]  /*1ed0*/  MEMBAR.ALL.CTA ;  /* 0x0000000000007992 */ /* 0x0007ec0000008000 */
[----:B---3--:R-:W3:Y:S01]  /*1ee0*/  FENCE.VIEW.ASYNC.S ;  /* 0x00000000000073c6 */ /* 0x008ee20000000000 */
[----:B------:R-:W-:-:S04]  /*1ef0*/  PRMT R8, RZ, 0x654, R8 ;  /* 0x00000654ff087816 */ /* 0x000fc80000000008 */
[----:B---3--:R3:W-:Y:S01]  /*1f00*/  SYNCS.ARRIVE.TRANS64.RED.A1T0 RZ, [R8+URZ], RZ ;  /* 0x000000ff08ff79a7 */ /* 0x0087e200081004ff */
[----:B-1----:R-:W-:-:S13]  /*1f10*/  LOP3.LUT P2, RZ, R6, 0x1, RZ, 0xc0, !PT ;  /* 0x0000000106ff7812 */ /* 0x002fda000784c0ff */
[----:B------:R-:W-:Y:S01]  /*1f20*/  @P2 SHF.R.U32.HI R9, RZ, 0x10, R5 ;  /* 0x00000010ff092819 */ /* 0x000fe20000011605 */
[----:B------:R-:W-:Y:S01]  /*1f30*/  VOTEU.ANY UP0, P2 ;  /* 0x0000000000ff7886 */ /* 0x000fe20001000100 */
[----:B------:R-:W-:Y:S02]  /*1f40*/  @P2 MOV R11, R4 ;  /* 0x00000004000b2202 */ /* 0x000fe40000000f00 */
[----:B------:R-:W-:Y:S02]  /*1f50*/  @P2 R2UR.BROADCAST UR8, R9 ;  /* 0x00000000090822ca */ /* 0x000fe400008e0000 */
[----:B------:R-:W-:-:S11]  /*1f60*/  @P2 LOP3.LUT R0, R5, 0xffff, RZ, 0xc0, !PT ;  /* 0x0000ffff05002812 */ /* 0x000fd600078ec0ff */
[----:B------:R-:W-:Y:S01]  /*1f70*/  @UP0 UMOV UR36, UR8 ;  /* 0x0000000800240c82 */ /* 0x000fe20008000000 */
[----:B---3--:R-:W-:Y:S05]  /*1f80*/  @!P0 BRA `(.L_x_33) ;  /* 0x0000000000b88947 */ /* 0x008fea0003800000 */
[----:B------:R-:W2:Y:S01]  /*1f90*/  LDC.64 R6, c[0x0][0xb18] ;  /* 0x0002c600ff067b82 */ /* 0x000ea20000000a00 */
[----:B------:R-:W-:-:S07]  /*1fa0*/  ISETP.NE.AND P3, PT, R2, 0x1, PT ;  /* 0x000000010200780c */ /* 0x000fce0003f65270 */
[----:B------:R-:W1:Y:S08]  /*1fb0*/  LDC.64 R8, c[0x0][0xb10] ;  /* 0x0002c400ff087b82 */ /* 0x000e700000000a00 */
[----:B------:R-:W3:Y:S08]  /*1fc0*/  LDC R17, c[0x0][0xb20] ;  /* 0x0002c800ff117b82 */ /* 0x000ef00000000800 */
[----:B------:R-:W4:Y:S01]  /*1fd0*/  LDC R18, c[0x0][0xb0c] ;  /* 0x0002c300ff127b82 */ /* 0x000f220000000800 */
[----:B--2---:R-:W-:Y:S01]  /*1fe0*/  IMAD.HI.U32 R22, R10, R7, RZ ;  /* 0x000000070a167227 */ /* 0x004fe200078e00ff */
[----:B------:R-:W-:-:S06]  /*1ff0*/  ISETP.NE.AND P0, PT, R6, 0x1, PT ;  /* 0x000000010600780c */ /* 0x000fcc0003f05270 */
[----:B------:R-:W2:Y:S01]  /*2000*/  LDC.64 R4, c[0x0][0xb28] ;  /* 0x0002ca00ff047b82 */ /* 0x000ea20000000a00 */
[----:B-1----:R-:W-:-:S04]  /*2010*/  IMAD.HI.U32 R20, R3, R8, RZ ;  /* 0x0000000803147227 */ /* 0x002fc800078e00ff */
[----:B------:R-:W-:Y:S01]  /*2020*/  IMAD.HI.U32 R24, R11, R8, RZ ;  /* 0x000000080b187227 */ /* 0x000fe200078e00ff */
[----:B------:R-:W-:Y:S02]  /*2030*/  SHF.R.U32.HI R20, RZ, R9, R20 ;  /* 0x00000009ff147219 */ /* 0x000fe40000011614 */
[----:B---3--:R-:W-:Y:S01]  /*2040*/  SHF.R.U32.HI R19, RZ, R17, R22 ;  /* 0x00000011ff137219 */ /* 0x008fe20000011616 */
[----:B------:R-:W-:Y:S01]  /*2050*/  IMAD.HI.U32 R22, R0, R7, RZ ;  /* 0x0000000700167227 */ /* 0x000fe200078e00ff */
[----:B------:R-:W-:Y:S02]  /*2060*/  SHF.R.U32.HI R24, RZ, R9, R24 ;  /* 0x00000009ff187219 */ /* 0x000fe40000011618 */
[----:B------:R-:W-:Y:S02]  /*2070*/  SEL R19, R10, R19, !P0 ;  /* 0x000000130a137207 */ /* 0x000fe40004000000 */
[----:B------:R-:W-:Y:S02]  /*2080*/  SHF.R.U32.HI R17, RZ, R17, R22 ;  /* 0x00000011ff117219 */ /* 0x000fe40000011616 */
[----:B----4-:R-:W-:-:S02]  /*2090*/  ISETP.NE.AND P1, PT, R18, 0x1, PT ;  /* 0x000000011200780c */ /* 0x010fc40003f25270 */
[----:B------:R-:W-:Y:S02]  /*20a0*/  SEL R17, R0, R17, !P0 ;  /* 0x0000001100117207 */ /* 0x000fe40004000000 */
[----:B------:R-:W-:Y:S02]  /*20b0*/  SEL R21, R3, R20, !P1 ;  /* 0x0000001403157207 */ /* 0x000fe40004800000 */
[----:B------:R-:W-:Y:S01]  /*20c0*/  SEL R7, R11, R24, !P1 ;  /* 0x000000180b077207 */ /* 0x000fe20004800000 */
[----:B--2---:R-:W-:Y:S01]  /*20d0*/  IMAD.HI.U32 R20, R19, R4, RZ ;  /* 0x0000000413147227 */ /* 0x004fe200078e00ff */
[----:B------:R-:W-:-:S03]  /*20e0*/  IADD3 R9, PT, PT, -R17, RZ, RZ ;  /* 0x000000ff11097210 */ /* 0x000fc60007ffe1ff */
[----:B------:R-:W-:Y:S01]  /*20f0*/  IMAD.HI.U32 R8, R21, R4, RZ ;  /* 0x0000000415087227 */ /* 0x000fe200078e00ff */
[----:B------:R-:W-:-:S03]  /*2100*/  @P3 SHF.R.U32.HI R19, RZ, R5, R20 ;  /* 0x00000005ff133219 */ /* 0x000fc60000011614 */
[----:B------:R-:W-:Y:S01]  /*2110*/  IMAD R0, R6, R9, R0 ;  /* 0x0000000906007224 */ /* 0x000fe200078e0200 */
        /* <DEDUP_REMOVED lines=8> */
[----:B------:R-:W-:-:S04]  /*21a0*/  @!P0 IMAD.HI.U32 R20, R7, R4, RZ ;  /* 0x0000000407148227 */ /* 0x000fc800078e00ff */
[----:B------:R-:W-:Y:S01]  /*21b0*/  IMAD.MOV R4, RZ, RZ, -R8 ;  /* 0x000000ffff047224 */ /* 0x000fe200078e0a08 */
[----:B------:R-:W-:-:S03]  /*21c0*/  @!P0 SHF.R.U32.HI R20, RZ, R5, R20 ;  /* 0x00000005ff148219 */ /* 0x000fc60000011614 */
[----:B------:R-:W-:Y:S01]  /*21d0*/  IMAD R4, R2, R4, R17 ;  /* 0x0000000402047224 */ /* 0x000fe200078e0211 */
[----:B------:R-:W-:-:S05]  /*21e0*/  @!P0 SEL R5, R7, R20, !P3 ;  /* 0x0000001407058207 */ /* 0x000fca0005800000 */
[--C-:B------:R-:W-:Y:S02]  /*21f0*/  @!P0 IMAD.IADD R8, R8, 0x1, -R5.reuse ;  /* 0x0000000108088824 */ /* 0x100fe400078e0a05 */
[----:B------:R-:W-:Y:S01]  /*2200*/  @!P0 IMAD R5, R4, R21, R5 ;  /* 0x0000001504058224 */ /* 0x000fe200078e0205 */
[----:B------:R-:W-:Y:S01]  /*2210*/  IADD3 R4, PT, PT, -R7, RZ, RZ ;  /* 0x000000ff07047210 */ /* 0x000fe20007ffe1ff */
[----:B------:R-:W-:Y:S02]  /*2220*/  @!P0 IMAD R17, R2, R8, R7 ;  /* 0x0000000802118224 */ /* 0x000fe400078e0207 */
[----:B------:R-:W-:Y:S02]  /*2230*/  @!P0 IMAD.MOV.U32 R7, RZ, RZ, R5 ;  /* 0x000000ffff078224 */ /* 0x000fe400078e0005 */
[----:B------:R-:W-:Y:S02]  /*2240*/  IMAD R4, R18, R4, R11 ;  /* 0x0000000412047224 */ /* 0x000fe400078e020b */
[----:B------:R-:W-:-:S02]  /*2250*/  IMAD R0, R17, R6, R0 ;  /* 0x0000000611007224 */ /* 0x000fc400078e0200 */
[----:B------:R-:W-:Y:S02]  /*2260*/  IMAD R11, R7, R18, R4 ;  /* 0x00000012070b7224 */ /* 0x000fe400078e0204 */
.L_x_33:
[----:B------:R-:W1:Y:S02]  /*2270*/  LDCU UR8, c[0x0][0xb30] ;  /* 0x00016600ff0877ac */ /* 0x000e640008000800 */
[----:B-1----:R-:W-:-:S09]  /*2280*/  UISETP.NE.AND UP0, UPT, UR8, 0x1, UPT ;  /* 0x000000010800788c */ /* 0x002fd2000bf05270 */
[----:B------:R-:W-:Y:S05]  /*2290*/  BRA.U UP0, `(.L_x_34) ;  /* 0x0000000100407547 */ /* 0x000fea000b800000 */
[----:B------:R-:W1:Y:S08]  /*22a0*/  LDC.64 R6, c[0x0][0xb10] ;  /* 0x0002c400ff067b82 */ /* 0x000e700000000a00 */
[----:B------:R-:W3:Y:S08]  /*22b0*/  LDC.64 R4, c[0x0][0xb18] ;  /* 0x0002c600ff047b82 */ /* 0x000ef00000000a00 */
[----:B------:R-:W4:Y:S08]  /*22c0*/  LDC R8, c[0x0][0xb20] ;  /* 0x0002c800ff087b82 */ /* 0x000f300000000800 */
[----:B------:R-:W2:Y:S01]  /*22d0*/  LDC R18, c[0x0][0xb0c] ;  /* 0x0002c300ff127b82 */ /* 0x000ea20000000800 */
[----:B-1----:R-:W-:-:S05]  /*22e0*/  IMAD.HI.U32 R6, R11, R6, RZ ;  /* 0x000000060b067227 */ /* 0x002fca00078e00ff */
[----:B------:R-:W-:Y:S01]  /*22f0*/  SHF.R.U32.HI R6, RZ, R7, R6 ;  /* 0x00000007ff067219 */ /* 0x000fe20000011606 */
[----:B---3--:R-:W-:Y:S01]  /*2300*/  IMAD.HI.U32 R5, R0, R5, RZ ;  /* 0x0000000500057227 */ /* 0x008fe200078e00ff */
[----:B------:R-:W-:-:S04]  /*2310*/  ISETP.NE.AND P0, PT, R4, 0x1, PT ;  /* 0x000000010400780c */ /* 0x000fc80003f05270 */
[----:B----4-:R-:W-:-:S04]  /*2320*/  SHF.R.U32.HI R5, RZ, R8, R5 ;  /* 0x00000008ff057219 */ /* 0x010fc80000011605 */
[----:B------:R-:W-:Y:S02]  /*2330*/  SEL R5, R0, R5, !P0 ;  /* 0x0000000500057207 */ /* 0x000fe40004000000 */
[----:B--2---:R-:W-:-:S04]  /*2340*/  ISETP.NE.AND P1, PT, R18, 0x1, PT ;  /* 0x000000011200780c */ /* 0x004fc80003f25270 */
[----:B------:R-:W-:-:S05]  /*2350*/  SEL R6, R11, R6, !P1 ;  /* 0x000000060b067207 */ /* 0x000fca0004800000 */
[----:B------:R-:W-:Y:S02]  /*2360*/  IMAD.IADD R7, R5, 0x1, -R6 ;  /* 0x0000000105077824 */ /* 0x000fe400078e0a06 */
[----:B------:R-:W-:Y:S02]  /*2370*/  IMAD.IADD R5, R6, 0x1, -R5 ;  /* 0x0000000106057824 */ /* 0x000fe400078e0a05 */
[----:B------:R-:W-:Y:S02]  /*2380*/  IMAD R11, R7, R18, R11 ;  /* 0x00000012070b7224 */ /* 0x000fe400078e020b */
[----:B------:R-:W-:-:S07]  /*2390*/  IMAD R0, R5, R4, R0 ;  /* 0x0000000405007224 */ /* 0x000fce00078e0200 */
.L_x_34:
[----:B------:R-:W-:Y:S01]  /*23a0*/  VIADD R15, R15, 0x1 ;  /* 0x000000010f0f7836 */ /* 0x000fe20000000000 */
[----:B------:R-:W-:Y:S01]  /*23b0*/  PLOP3.LUT P1, PT, PT, PT, PT, 0x80, 0x8 ;  /* 0x000000000008781c */ /* 0x000fe20003f2f070 */
[----:B------:R-:W-:Y:S02]  /*23c0*/  IMAD.IADD R43, R11, 0x1, R40 ;  /* 0x000000010b2b7824 */ /* 0x000fe400078e0228 */
[----:B------:R-:W-:Y:S01]  /*23d0*/  IMAD.IADD R41, R0, 0x1, R29 ;  /* 0x0000000100297824 */ /* 0x000fe200078e021d */
[----:B------:R-:W-:-:S04]  /*23e0*/  ISETP.NE.AND P0, PT, R15, 0x2, PT ;  /* 0x000000020f00780c */ /* 0x000fc80003f05270 */
[----:B------:R-:W-:Y:S02]  /*23f0*/  SEL R5, RZ, 0x1, P0 ;  /* 0x00000001ff057807 */ /* 0x000fe40000000000 */
[----:B------:R-:W-:Y:S02]  /*2400*/  SEL R15, R15, RZ, P0 ;  /* 0x000000ff0f0f7207 */ /* 0x000fe40000000000 */
[----:B------:R-:W-:Y:S01]  /*2410*/  LOP3.LUT R14, R14, R5, RZ, 0x3c, !PT ;  /* 0x000000050e0e7212 */ /* 0x000fe200078e3cff */
[----:B------:R-:W-:Y:S06]  /*2420*/  @P2 BRA `(.L_x_35) ;  /* 0xfffffff000402947 */ /* 0x000fec000383ffff */
[----:B------:R-:W-:Y:S01]  /*2430*/  UIADD3 UR5, UPT, UPT, UR5, 0x30, URZ ;  /* 0x0000003005057890 */ /* 0x000fe2000fffe0ff */
[----:B--2---:R-:W-:-:S03]  /*2440*/  SHF.L.U32 R3, R16, 0x1f, RZ ;  /* 0x0000001f10037819 */ /* 0x004fc600000006ff */
[----:B------:R-:W-:-:S09]  /*2450*/  ULEA UR4, UR7, UR5, 0x3 ;  /* 0x0000000507047291 */ /* 0x000fd2000f8e18ff */
[----:B------:R-:W1:Y:S02]  /*2460*/  SYNCS.PHASECHK.TRANS64.TRYWAIT P0, [UR4], R3 ;  /* 0x00000003ff0075a7 */ /* 0x000e640008001104 */
[----:B-1----:R-:W-:Y:S05]  /*2470*/  @!P0 BRA `(.L_x_36) ;  /* 0x0000003c000c8947 */ /* 0x002fea0003800000 */
.L_x_104:
[----:B------:R-:W-:-:S04]  /*2480*/  UIADD3 UR6, UPT, UPT, UR7, 0x1, URZ ;  /* 0x0000000107067890 */ /* 0x000fc8000fffe0ff */
[----:B------:R-:W-:-:S04]  /*2490*/  UISETP.NE.AND UP0, UPT, UR6, 0x6, UPT ;  /* 0x000000060600788c */ /* 0x000fc8000bf05270 */
[----:B------:R-:W-:Y:S02]  /*24a0*/  USEL UR7, URZ, 0x1, UP0 ;  /* 0x00000001ff077887 */ /* 0x000fe40008000000 */
[----:B------:R-:W-:-:S04]  /*24b0*/  USEL UR6, UR6, URZ, UP0 ;  /* 0x000000ff06067287 */ /* 0x000fc80008000000 */
[----:B------:R-:W-:Y:S01]  /*24c0*/  ULEA UR4, UR6, UR5, 0x3 ;  /* 0x0000000506047291 */ /* 0x000fe2000f8e18ff */
[----:B------:R-:W-:-:S04]  /*24d0*/  LOP3.LUT R2, R16, UR7, RZ, 0x3c, !PT ;  /* 0x0000000710027c12 */ /* 0x000fc8000f8e3cff */
[----:B-1----:R-:W-:-:S04]  /*24e0*/  SHF.L.U32 R3, R2, 0x1f, RZ ;  /* 0x0000001f02037819 */ /* 0x002fc800000006ff */
[----:B------:R-:W1:Y:S02]  /*24f0*/  SYNCS.PHASECHK.TRANS64.TRYWAIT P0, [UR4], R3 ;  /* 0x00000003ff0075a7 */ /* 0x000e640008001104 */
[----:B-1----:R-:W-:Y:S05]  /*2500*/  @!P0 BRA `(.L_x_37) ;  /* 0x0000003c00008947 */ /* 0x002fea0003800000 */
.L_x_106:
        /* <DEDUP_REMOVED lines=9> */
.L_x_108:
        /* <DEDUP_REMOVED lines=9> */
.L_x_110:
        /* <DEDUP_REMOVED lines=9> */
.L_x_112:
[----:B------:R-:W-:-:S04]  /*26c0*/  UIADD3 UR6, UPT, UPT, UR6, 0x1, URZ ;  /* 0x0000000106067890 */ /* 0x000fc8000fffe0ff */
[----:B------:R-:W-:-:S04]  /*26d0*/  UISETP.NE.AND UP0, UPT, UR6, 0x6, UPT ;  /* 0x000000060600788c */ /* 0x000fc8000bf05270 */
[----:B------:R-:W-:Y:S02]  /*26e0*/  USEL UR4, URZ, 0x1, UP0 ;  /* 0x00000001ff047887 */ /* 0x000fe40008000000 */
[----:B------:R-:W-:-:S04]  /*26f0*/  USEL UR6, UR6, URZ, UP0 ;  /* 0x000000ff06067287 */ /* 0x000fc80008000000 */
[----:B------:R-:W-:Y:S01]  /*2700*/  ULEA UR6, UR6, UR5, 0x3 ;  /* 0x0000000506067291 */ /* 0x000fe2000f8e18ff */
[----:B-1----:R-:W-:-:S04]  /*2710*/  LOP3.LUT R3, R2, UR4, RZ, 0x3c, !PT ;  /* 0x0000000402037c12 */ /* 0x002fc8000f8e3cff */
[----:B------:R-:W-:Y:S01]  /*2720*/  SHF.L.U32 R3, R3, 0x1f, RZ ;  /* 0x0000001f03037819 */ /* 0x000fe200000006ff */
[----:B------:R-:W-:-:S07]  /*2730*/  IMAD.U32 R0, RZ, RZ, UR6 ;  /* 0x00000006ff007e24 */ /* 0x000fce000f8e00ff */
.L_x_41:
[----:B-1----:R1:W2:Y:S02]  /*2740*/  SYNCS.PHASECHK.TRANS64.TRYWAIT P0, [R0+URZ], R3 ;  /* 0x00000003000075a7 */ /* 0x0022a400080011ff */
[----:B--2---:R-:W-:Y:S05]  /*2750*/  @!P0 NANOSLEEP.SYNCS 0x989680 ;  /* 0x009896800000895d */ /* 0x004fea0003900000 */
[----:B------:R-:W2:Y:S02]  /*2760*/  @!P0 SYNCS.PHASECHK.TRANS64 P0, [R0+URZ], R3 ;  /* 0x00000003000085a7 */ /* 0x000ea400080010ff */
[----:B--2---:R-:W-:Y:S05]  /*2770*/  @P0 EXIT ;  /* 0x000000000000094d */ /* 0x004fea0003800000 */
[----:B------:R-:W-:Y:S05]  /*2780*/  BRA `(.L_x_41) ;  /* 0xfffffffc00ec7947 */ /* 0x000fea000383ffff */
.L_x_17:
[----:B------:R-:W-:-:S04]  /*2790*/  UISETP.NE.AND UP1, UPT, UR4, URZ, UPT ;  /* 0x000000ff0400728c */ /* 0x000fc8000bf25270 */
[----:B------:R-:W-:-:S09]  /*27a0*/  UISETP.NE.OR UP1, UPT, UR8, 0x1, UP1 ;  /* 0x000000010800788c */ /* 0x000fd20008f25670 */
[----:B------:R-:W-:Y:S05]  /*27b0*/  BRA.U UP1, `(.L_x_42) ;  /* 0x0000000501487547 */ /* 0x000fea000b800000 */
[----:B------:R-:W-:Y:S01]  /*27c0*/  ISETP.NE.AND P2, PT, R0, RZ, PT ;  /* 0x000000ff0000720c */ /* 0x000fe20003f45270 */
[----:B------:R-:W-:Y:S01]  /*27d0*/  IMAD.MOV.U32 R12, RZ, RZ, 0x1 ;  /* 0x00000001ff0c7424 */ /* 0x000fe200078e00ff */
[----:B------:R-:W-:Y:S02]  /*27e0*/  CS2R R10, SRZ ;  /* 0x00000000000a7805 */ /* 0x000fe4000001ff00 */
[----:B------:R-:W-:Y:S01]  /*27f0*/  CS2R R8, SRZ ;  /* 0x0000000000087805 */ /* 0x000fe2000001ff00 */
[----:B------:R-:W-:Y:S01]  /*2800*/  UMOV UR6, 0x400 ;  /* 0x0000040000067882 */ /* 0x000fe20000000000 */
[----:B------:R-:W-:Y:S01]  /*2810*/  UMOV UR7, URZ ;  /* 0x000000ff00077c82 */ /* 0x000fe20008000000 */
[----:B------:R-:W-:-:S12]  /*2820*/  ULEA UR6, UR4, UR6, 0x18 ;  /* 0x0000000604067291 */ /* 0x000fd8000f8ec0ff */
.L_x_46:
[----:B---3--:R-:W-:Y:S02]  /*2830*/  LEA R2, R8, UR6, 0x3 ;  /* 0x0000000608027c11 */ /* 0x008fe4000f8e18ff */
[----:B------:R-:W-:-:S03]  /*2840*/  SHF.L.U32 R5, R9, 0x1f, RZ ;  /* 0x0000001f09057819 */ /* 0x000fc600000006ff */
[----:B------:R-:W-:Y:S01]  /*2850*/  VIADD R4, R2, 0x100 ;  /* 0x0000010002047836 */ /* 0x000fe20000000000 */
[----:B------:R-:W1:Y:S02]  /*2860*/  SYNCS.PHASECHK.TRANS64.TRYWAIT P0, [R2+URZ+0xf0], R5 ;  /* 0x0000f005020075a7 */ /* 0x000e6400080011ff */
[----:B-1----:R-:W-:Y:S05]  /*2870*/  @!P0 BRA `(.L_x_43) ;  /* 0x0000003800848947 */ /* 0x002fea0003800000 */
.L_x_113:
[----:B------:R-:W-:Y:S01]  /*2880*/  ULEA UR5, UR7, UR6, 0x3 ;  /* 0x0000000607057291 */ /* 0x000fe2000f8e18ff */
[----:B------:R-:W-:Y:S02]  /*2890*/  PRMT R4, RZ, 0x654, R4 ;  /* 0x00000654ff047816 */ /* 0x000fe40000000004 */
[----:B-1----:R-:W-:Y:S01]  /*28a0*/  SHF.L.U32 R5, R12, 0x1f, RZ ;  /* 0x0000001f0c057819 */ /* 0x002fe200000006ff */
[----:B------:R-:W-:Y:S01]  /*28b0*/  UIADD3 UR4, UPT, UPT, UR5, 0x90, URZ ;  /* 0x0000009005047890 */ /* 0x000fe2000fffe0ff */
[----:B------:R1:W-:Y:S05]  /*28c0*/  SYNCS.ARRIVE.TRANS64.RED.A1T0 RZ, [R4+URZ], RZ ;  /* 0x000000ff04ff79a7 */ /* 0x0003ea00081004ff */
[----:B------:R-:W-:Y:S01]  /*28d0*/  IMAD.U32 R7, RZ, RZ, UR4 ;  /* 0x00000004ff077e24 */ /* 0x000fe2000f8e00ff */
[----:B------:R-:W2:Y:S04]  /*28e0*/  SYNCS.PHASECHK.TRANS64.TRYWAIT P0, [UR5+0xa0], R5 ;  /* 0x0000a005ff0075a7 */ /* 0x000ea80008001105 */
[----:B------:R-:W-:Y:S01]  /*28f0*/  PRMT R6, R0, 0x654, R7 ;  /* 0x0000065400067816 */ /* 0x000fe20000000007 */
[----:B-1----:R-:W-:Y:S01]  /*2900*/  @!P2 IMAD.MOV.U32 R4, RZ, RZ, 0x10 ;  /* 0x00000010ff04a424 */ /* 0x002fe200078e00ff */
[----:B--2---:R-:W-:Y:S06]  /*2910*/  @!P0 BRA `(.L_x_44) ;  /* 0x0000003800708947 */ /* 0x004fec0003800000 */
.L_x_115:
[----:B------:R-:W-:Y:S01]  /*2920*/  ULEA UR4, UR7, UR6, 0x4 ;  /* 0x0000000607047291 */ /* 0x000fe2000f8e20ff */
[----:B------:R-:W-:Y:S01]  /*2930*/  SEL R3, R6, R3, !P2 ;  /* 0x0000000306037207 */ /* 0x000fe20005000000 */
[----:B------:R-:W-:Y:S01]  /*2940*/  UIADD3 UR5, UPT, UPT, UR5, 0x90, URZ ;  /* 0x0000009005057890 */ /* 0x000fe2000fffe0ff */
[----:B-1----:R-:W-:Y:S01]  /*2950*/  LEA R2, R11, UR6, 0x3 ;  /* 0x000000060b027c11 */ /* 0x002fe2000f8e18ff */
[----:B------:R-:W-:Y:S01]  /*2960*/  UIADD3 UR4, UPT, UPT, UR4, 0x120, URZ ;  /* 0x0000012004047890 */ /* 0x000fe2000fffe0ff */
[----:B------:R-:W-:Y:S01]  /*2970*/  SHF.L.U32 R5, R10, 0x1f, RZ ;  /* 0x0000001f0a057819 */ /* 0x000fe200000006ff */
[----:B------:R1:W-:Y:S01]  /*2980*/  @!P2 SYNCS.ARRIVE.TRANS64.RED RZ, [R3+URZ], R4 ;  /* 0x0000000403ffa9a7 */ /* 0x0003e200080004ff */
[----:B------:R-:W-:Y:S01]  /*2990*/  UIADD3 UR7, UPT, UPT, UR7, 0x1, URZ ;  /* 0x0000000107077890 */ /* 0x000fe2000fffe0ff */
[----:B------:R-:W-:-:S03]  /*29a0*/  VIADD R8, R8, 0x1 ;  /* 0x0000000108087836 */ /* 0x000fc60000000000 */
[----:B------:R-:W-:Y:S02]  /*29b0*/  UISETP.NE.AND UP0, UPT, UR7, 0x2, UPT ;  /* 0x000000020700788c */ /* 0x000fe4000bf05270 */
[----:B------:R-:W-:Y:S06]  /*29c0*/  UGETNEXTWORKID.BROADCAST [UR4], [UR5] ;  /* 0x00000000040073ca */ /* 0x000fec0008000100 */
[----:B------:R-:W-:Y:S01]  /*29d0*/  USEL UR4, URZ, 0x1, UP0 ;  /* 0x00000001ff047887 */ /* 0x000fe20008000000 */
[----:B------:R-:W-:Y:S01]  /*29e0*/  ISETP.NE.AND P0, PT, R8, 0x2, PT ;  /* 0x000000020800780c */ /* 0x000fe20003f05270 */
[----:B------:R-:W-:Y:S01]  /*29f0*/  USEL UR7, UR7, URZ, UP0 ;  /* 0x000000ff07077287 */ /* 0x000fe20008000000 */
[----:B------:R-:W2:Y:S03]  /*2a00*/  SYNCS.PHASECHK.TRANS64.TRYWAIT P1, [R2+URZ+0x90], R5 ;  /* 0x00009005020075a7 */ /* 0x000ea600080211ff */
[----:B------:R-:W-:Y:S01]  /*2a10*/  LOP3.LUT R12, R12, UR4, RZ, 0x3c, !PT ;  /* 0x000000040c0c7c12 */ /* 0x000fe2000f8e3cff */
[----:B-12---:R-:W-:Y:S07]  /*2a20*/  @!P1 BRA `(.L_x_45) ;  /* 0x0000003800449947 */ /* 0x006fee0003800000 */
.L_x_116:
[C---:B------:R-:W-:Y:S01]  /*2a30*/  LEA R4, R11.reuse, UR6, 0x4 ;  /* 0x000000060b047c11 */ /* 0x040fe2000f8e20ff */
[----:B-1----:R-:W-:Y:S01]  /*2a40*/  VIADD R2, R2, 0xa0 ;  /* 0x000000a002027836 */ /* 0x002fe20000000000 */
[----:B------:R-:W-:Y:S01]  /*2a50*/  SEL R8, R8, RZ, P0 ;  /* 0x000000ff08087207 */ /* 0x000fe20000000000 */
[----:B------:R-:W-:-:S03]  /*2a60*/  VIADD R11, R11, 0x1 ;  /* 0x000000010b0b7836 */ /* 0x000fc60000000000 */
[----:B------:R-:W1:Y:S01]  /*2a70*/  LDS.128 R4, [R4+0x120] ;  /* 0x0001200004047984 */ /* 0x000e620000000c00 */
[----:B------:R-:W-:Y:S02]  /*2a80*/  PRMT R2, RZ, 0x654, R2 ;  /* 0x00000654ff027816 */ /* 0x000fe40000000002 */
[C---:B------:R-:W-:Y:S01]  /*2a90*/  ISETP.NE.AND P1, PT, R11.reuse, 0x2, PT ;  /* 0x000000020b00780c */ /* 0x040fe20003f25270 */
[----:B------:R-:W-:Y:S01]  /*2aa0*/  @!PT LDS RZ, [RZ] ;  /* 0x00000000fffff984 */ /* 0x000fe20000000800 */
[----:B------:R-:W-:Y:S01]  /*2ab0*/  @!PT LDS RZ, [RZ] ;  /* 0x00000000fffff984 */ /* 0x000fe20000000800 */
[----:B------:R-:W-:Y:S01]  /*2ac0*/  @!PT LDS RZ, [RZ] ;  /* 0x00000000fffff984 */ /* 0x000fe20000000800 */
[----:B------:R-:W-:Y:S01]  /*2ad0*/  @!PT LDS RZ, [RZ] ;  /* 0x00000000fffff984 */ /* 0x000fe20000000800 */
[----:B------:R2:W-:Y:S06]  /*2ae0*/  MEMBAR.ALL.CTA ;  /* 0x0000000000007992 */ /* 0x0005ec0000008000 */
[----:B--2---:R-:W2:Y:S01]  /*2af0*/  FENCE.VIEW.ASYNC.S ;  /* 0x00000000000073c6 */ /* 0x004ea20000000000 */
[----:B------:R-:W-:Y:S01]  /*2b00*/  SEL R11, R11, RZ, P1 ;  /* 0x000000ff0b0b7207 */ /* 0x000fe20000800000 */
[----:B--2---:R2:W-:Y:S01]  /*2b10*/  SYNCS.ARRIVE.TRANS64.RED.A1T0 RZ, [R2+URZ], RZ ;  /* 0x000000ff02ff79a7 */ /* 0x0045e200081004ff */
[----:B-1----:R-:W-:-:S02]  /*2b20*/  LOP3.LUT P3, RZ, R6, 0x1, RZ, 0xc0, !PT ;  /* 0x0000000106ff7812 */ /* 0x002fc4000786c0ff */
[----:B------:R-:W-:-:S04]  /*2b30*/  SEL R5, RZ, 0x1, P1 ;  /* 0x00000001ff057807 */ /* 0x000fc80000800000 */
[----:B------:R-:W-:Y:S02]  /*2b40*/  LOP3.LUT R10, R10, R5, RZ, 0x3c, !PT ;  /* 0x000000050a0a7212 */ /* 0x000fe400078e3cff */
[----:B--2---:R-:W-:-:S04]  /*2b50*/  SEL R2, RZ, 0x1, P0 ;  /* 0x00000001ff027807 */ /* 0x004fc80000000000 */
[----:B------:R-:W-:Y:S01]  /*2b60*/  LOP3.LUT R9, R9, R2, RZ, 0x3c, !PT ;  /* 0x0000000209097212 */ /* 0x000fe200078e3cff */
[----:B------:R-:W-:Y:S06]  /*2b70*/  @P3 BRA `(.L_x_46) ;  /* 0xfffffffc002c3947 */ /* 0x000fec000383ffff */
[----:B------:R-:W-:Y:S01]  /*2b80*/  ULEA UR5, UR7, UR6, 0x3 ;  /* 0x0000000607057291 */ /* 0x000fe2000f8e18ff */
[----:B------:R-:W-:-:S08]  /*2b90*/  SHF.L.U32 R3, R12, 0x1f, RZ ;  /* 0x0000001f0c037819 */ /* 0x000fd000000006ff */
[----:B------:R-:W1:Y:S02]  /*2ba0*/  SYNCS.PHASECHK.TRANS64 P0, [UR5+0xa0], R3 ;  /* 0x0000a003ff0075a7 */ /* 0x000e640008001005 */
[----:B-1----:R-:W-:Y:S05]  /*2bb0*/  @P0 BRA `(.L_x_47) ;  /* 0x0000000000080947 */ /* 0x002fea0003800000 */
[----:B------:R-:W1:Y:S02]  /*2bc0*/  SYNCS.PHASECHK.TRANS64.TRYWAIT P0, [UR5+0xa0], R3 ;  /* 0x0000a003ff0075a7 */ /* 0x000e640008001105 */
[----:B-1----:R-:W-:Y:S05]  /*2bd0*/  @!P0 BRA `(.L_x_48) ;  /* 0x0000003400ec8947 */ /* 0x002fea0003800000 */
.L_x_47:
[----:B------:R-:W-:-:S04]  /*2be0*/  UIADD3 UR4, UPT, UPT, UR7, 0x1, URZ ;  /* 0x0000000107047890 */ /* 0x000fc8000fffe0ff */
[----:B------:R-:W-:-:S04]  /*2bf0*/  UISETP.NE.AND UP0, UPT, UR4, 0x2, UPT ;  /* 0x000000020400788c */ /* 0x000fc8000bf05270 */
[----:B------:R-:W-:Y:S02]  /*2c00*/  USEL UR8, URZ, 0x1, UP0 ;  /* 0x00000001ff087887 */ /* 0x000fe40008000000 */
[----:B------:R-:W-:-:S04]  /*2c10*/  USEL UR4, UR4, URZ, UP0 ;  /* 0x000000ff04047287 */ /* 0x000fc80008000000 */
[----:B------:R-:W-:Y:S01]  /*2c20*/  ULEA UR4, UR4, UR6, 0x3 ;  /* 0x0000000604047291 */ /* 0x000fe2000f8e18ff */
[----:B-1----:R-:W-:-:S04]  /*2c30*/  LOP3.LUT R3, R12, UR8, RZ, 0x3c, !PT ;  /* 0x000000080c037c12 */ /* 0x002fc8000f8e3cff */
[----:B------:R-:W-:-:S04]  /*2c40*/  SHF.L.U32 R0, R3, 0x1f, RZ ;  /* 0x0000001f03007819 */ /* 0x000fc800000006ff */
[----:B------:R-:W1:Y:S02]  /*2c50*/  SYNCS.PHASECHK.TRANS64 P0, [UR4+0xa0], R0 ;  /* 0x0000a000ff0075a7 */ /* 0x000e640008001004 */
[----:B-1----:R-:W-:Y:S05]  /*2c60*/  @P0 EXIT ;  /* 0x000000000000094d */ /* 0x002fea0003800000 */
[----:B------:R-:W-:Y:S02]  /*2c70*/  SHF.L.U32 R3, R3, 0x1f, RZ ;  /* 0x0000001f03037819 */ /* 0x000fe400000006ff */
[----:B------:R-:W-:-:S07]  /*2c80*/  MOV R0, UR4 ;  /* 0x0000000400007c02 */ /* 0x000fce0008000f00 */
.L_x_49:
[----:B-1----:R1:W2:Y:S02]  /*2c90*/  SYNCS.PHASECHK.TRANS64.TRYWAIT P0, [R0+URZ+0xa0], R3 ;  /* 0x0000a003000075a7 */ /* 0x0022a400080011ff */
[----:B--2---:R-:W-:Y:S05]  /*2ca0*/  @!P0 NANOSLEEP.SYNCS 0x989680 ;  /* 0x009896800000895d */ /* 0x004fea0003900000 */
[----:B------:R-:W2:Y:S02]  /*2cb0*/  @!P0 SYNCS.PHASECHK.TRANS64 P0, [R0+URZ+0xa0], R3 ;  /* 0x0000a003000085a7 */ /* 0x000ea400080010ff */
[----:B--2---:R-:W-:Y:S05]  /*2cc0*/  @P0 EXIT ;  /* 0x000000000000094d */ /* 0x004fea0003800000 */
[----:B------:R-:W-:Y:S05]  /*2cd0*/  BRA `(.L_x_49) ;  /* 0xfffffffc00ec7947 */ /* 0x000fea000383ffff */
.L_x_42:
[----:B------:R-:W-:-:S09]  /*2ce0*/  UISETP.NE.AND UP1, UPT, UR8, URZ, UPT ;  /* 0x000000ff0800728c */ /* 0x000fd2000bf25270 */
[----:B------:R-:W-:Y:S05]  /*2cf0*/  BRA.U UP1, `(.L_x_50) ;  /* 0x0000001101247547 */ /* 0x000fea000b800000 */
[----:B------:R-:W-:Y:S01]  /*2d00*/  UMOV UR5, 0x40 ;  /* 0x0000004000057882 */ /* 0x000fe20000000000 */
[----:B------:R-:W-:Y:S01]  /*2d10*/  NOP ;  /* 0x0000000000007918 */ /* 0x000fe20000000000 */
[----:B------:R-:W-:Y:S01]  /*2d20*/  ULEA UR5, UR4, UR5, 0x18 ;  /* 0x0000000504057291 */ /* 0x000fe2000f8ec0ff */
[----:B------:R-:W-:Y:S02]  /*2d30*/  UMOV UR6, 0x400 ;  /* 0x0000040000067882 */ /* 0x000fe40000000000 */
[----:B------:R-:W-:-:S06]  /*2d40*/  ULEA UR6, UR4, UR6, 0x18 ;  /* 0x0000000604067291 */ /* 0x000fcc000f8ec0ff */
[----:B------:R-:W1:Y:S02]  /*2d50*/  LDS.U8 R0, [UR5+0x1c] ;  /* 0x00001c05ff007984 */ /* 0x000e640008000000 */
[----:B-1----:R-:W-:-:S13]  /*2d60*/  ISETP.NE.AND P0, PT, R0, RZ, PT ;  /* 0x000000ff0000720c */ /* 0x002fda0003f05270 */
[----:B------:R-:W-:Y:S05]  /*2d70*/  @P0 BRA `(.L_x_51) ;  /* 0x0000000000580947 */ /* 0x000fea0003800000 */
[----:B------:R-:W-:-:S13]  /*2d80*/  ELECT P0, URZ, PT ;  /* 0x0000000000ff782f */ /* 0x000fda0003800000 */
[----:B------:R-:W-:Y:S05]  /*2d90*/  @!P0 BRA `(.L_x_52) ;  /* 0x0000000000608947 */ /* 0x000fea0003800000 */
[----:B------:R-:W-:Y:S01]  /*2da0*/  UMOV UR4, 0x10 ;  /* 0x0000001000047882 */ /* 0x000fe20000000000 */
[----:B------:R-:W-:Y:S01]  /*2db0*/  HFMA2 R0, -RZ, RZ, 0, 5.9604644775390625e-08 ;  /* 0x00000001ff007431 */ /* 0x000fe200000001ff */
[----:B---3--:R-:W-:-:S03]  /*2dc0*/  MOV R2, 0xffff ;  /* 0x0000ffff00027802 */ /* 0x008fc60000000f00 */
[----:B------:R-:W-:Y:S04]  /*2dd0*/  DEPBAR.LE SB1, 0x36 ;  /* 0x00009d800000791a */ /* 0x000fe80000000000 */
[----:B------:R-:W1:Y:S02]  /*2de0*/  UTCATOMSWS.FIND_AND_SET.ALIGN UP0, UR4, UR4 ;  /* 0x00000004000475e3 */ /* 0x000e640008000800 */
[----:B-1----:R-:W-:Y:S01]  /*2df0*/  MOV R3, UR4 ;  /* 0x0000000400037c02 */ /* 0x002fe20008000f00 */
[----:B------:R-:W-:Y:S06]  /*2e00*/  BRA.U UP0, `(.L_x_53) ;  /* 0x0000000100187547 */ /* 0x000fec000b800000 */
.L_x_54:
[----:B------:R-:W-:Y:S05]  /*2e10*/  NANOSLEEP 0x64 ;  /* 0x000000640000795d */ /* 0x000fea0003800000 */
[----:B------:R-:W-:-:S05]  /*2e20*/  UMOV UR4, 0x10 ;  /* 0x0000001000047882 */ /* 0x000fca0000000000 */
[----:B------:R-:W-:Y:S04]  /*2e30*/  DEPBAR.LE SB1, 0x36 ;  /* 0x00009d800000791a */ /* 0x000fe80000000000 */
[----:B------:R-:W1:Y:S02]  /*2e40*/  UTCATOMSWS.FIND_AND_SET.ALIGN UP0, UR4, UR4 ;  /* 0x00000004000475e3 */ /* 0x000e640008000800 */
[----:B-1----:R-:W-:Y:S01]  /*2e50*/  MOV R3, UR4 ;  /* 0x0000000400037c02 */ /* 0x002fe20008000f00 */
[----:B------:R-:W-:Y:S05]  /*2e60*/  BRA.U !UP0, `(.L_x_54) ;  /* 0xfffffffd08e87547 */ /* 0x000fea000b83ffff */
.L_x_53:
[-C--:B------:R-:W-:Y:S02]  /*2e70*/  SHF.L.U32 R2, R2, R3.reuse, RZ ;  /* 0x0000000302027219 */ /* 0x080fe400000006ff */
[----:B------:R-:W-:Y:S01]  /*2e80*/  SHF.L.U32 R0, R0, R3, RZ ;  /* 0x0000000300007219 */ /* 0x000fe200000006ff */
[----:B------:R-:W-:Y:S02]  /*2e90*/  IMAD.SHL.U32 R3, R3, 0x20, RZ ;  /* 0x0000002003037824 */ /* 0x000fe400078e00ff */
[----:B------:R1:W-:Y:S04]  /*2ea0*/  ATOMS.OR RZ, [UR5+0x14], R2 ;  /* 0x00001402ffff798c */ /* 0x0003e8000b000005 */
[----:B------:R1:W-:Y:S04]  /*2eb0*/  ATOMS.OR RZ, [UR5+0x18], R0 ;  /* 0x00001800ffff798c */ /* 0x0003e8000b000005 */
[----:B------:R1:W-:Y:S01]  /*2ec0*/  STS [UR6+0x140], R3 ;  /* 0x00014003ff007988 */ /* 0x0003e20008000806 */
[----:B------:R-:W-:Y:S05]  /*2ed0*/  BRA `(.L_x_52) ;  /* 0x0000000000107947 */ /* 0x000fea0003800000 */
.L_x_51:
[----:B------:R-:W-:Y:S02]  /*2ee0*/  MOV R0, 0xffffffff ;  /* 0xffffffff00007802 */ /* 0x000fe40000000f00 */
[----:B---3--:R-:W-:-:S03]  /*2ef0*/  MOV R2, 0x2f20 ;  /* 0x00002f2000027802 */ /* 0x008fc60000000f00 */
[----:B------:R1:W-:Y:S04]  /*2f00*/  STS [UR6+0x140], R0 ;  /* 0x00014000ff007988 */ /* 0x0003e80008000806 */
[----:B-1---5:R-:W-:Y:S05]  /*2f10*/  CALL.REL.NOINC `($__internal_1_$__cuda_sm10x_tcgen05_guardrail_trap_phase_invalid_during_alloc) ;  /* 0x0000003800847944 */ /* 0x022fea0003c00000 */
.L_x_52:
[----:B------:R-:W-:Y:S05]  /*2f20*/  WARPSYNC.ALL ;  /* 0x0000000000007948 */ /* 0x000fea0003800000 */
[----:B------:R-:W2:Y:S01]  /*2f30*/  S2UR UR5, SR_CgaCtaId ;  /* 0x00000000000579c3 */ /* 0x000ea20000008800 */
[----:B------:R-:W-:Y:S01]  /*2f40*/  UMOV UR4, 0x400 ;  /* 0x0000040000047882 */ /* 0x000fe20000000000 */
[----:B------:R-:W-:-:S06]  /*2f50*/  NOP ;  /* 0x0000000000007918 */ /* 0x000fcc0000000000 */
[----:B------:R-:W-:Y:S06]  /*2f60*/  BAR.ARV 0x6, 0xa0 ;  /* 0x0182800000007b1d */ /* 0x000fec0000002000 */
[----:B------:R-:W4:Y:S01]  /*2f70*/  LDCU UR7, c[0x0][0x38c] ;  /* 0x00007180ff0777ac */ /* 0x000f220008000800 */
[----:B------:R-:W-:Y:S01]  /*2f80*/  IMAD.MOV.U32 R11, RZ, RZ, 0x1 ;  /* 0x00000001ff0b7424 */ /* 0x000fe200078e00ff */
[----:B------:R-:W-:Y:S01]  /*2f90*/  CS2R R8, SRZ ;  /* 0x0000000000087805 */ /* 0x000fe2000001ff00 */
[----:B------:R-:W-:Y:S01]  /*2fa0*/  IMAD.MOV.U32 R10, RZ, RZ, RZ ;  /* 0x000000ffff0a7224 */ /* 0x000fe200078e00ff */
[----:B------:R-:W3:Y:S01]  /*2fb0*/  LDCU UR6, c[0x0][0x38c] ;  /* 0x00007180ff0677ac */ /* 0x000ee20008000800 */
[----:B------:R-:W-:Y:S01]  /*2fc0*/  UMOV UR15, URZ ;  /* 0x000000ff000f7c82 */ /* 0x000fe20008000000 */
[----:B------:R-:W-:Y:S01]  /*2fd0*/  UMOV UR14, URZ ;  /* 0x000000ff000e7c82 */ /* 0x000fe20008000000 */
[----:B--2---:R-:W-:Y:S01]  /*2fe0*/  ULEA UR5, UR5, UR4, 0x18 ;  /* 0x0000000405057291 */ /* 0x004fe2000f8ec0ff */
[----:B------:R-:W-:Y:S01]  /*2ff0*/  UMOV UR32, 0x0 ;  /* 0x0000000000207882 */ /* 0x000fe20000000000 */
[----:B------:R-:W-:-:S02]  /*3000*/  UMOV UR33, 0x8020010 ;  /* 0x0802001000217882 */ /* 0x000fc40000000000 */
[----:B------:R-:W-:Y:S02]  /*3010*/  UIADD3 UR9, UPT, UPT, UR5, 0x1200, URZ ;  /* 0x0000120005097890 */ /* 0x000fe4000fffe0ff */
[----:B------:R-:W-:Y:S02]  /*3020*/  UIADD3 UR10, UPT, UPT, UR5, 0x31200, URZ ;  /* 0x00031200050a7890 */ /* 0x000fe4000fffe0ff */
[----:B----4-:R-:W-:Y:S01]  /*3030*/  UIADD3 UR7, UPT, UPT, UR7, 0x7f, URZ ;  /* 0x0000007f07077890 */ /* 0x010fe2000fffe0ff */
[----:B-1----:R-:W1:Y:S01]  /*3040*/  LDS R0, [UR5+0x140] ;  /* 0x00014005ff007984 */ /* 0x002e620008000800 */
[----:B------:R-:W-:Y:S02]  /*3050*/  USHF.R.U32.HI UR9, URZ, 0x4, UR9 ;  /* 0x00000004ff097899 */ /* 0x000fe40008011609 */
[----:B------:R-:W-:Y:S02]  /*3060*/  USHF.R.S32.HI UR4, URZ, 0x1f, UR7 ;  /* 0x0000001fff047899 */ /* 0x000fe40008011407 */
[----:B------:R-:W-:-:S02]  /*3070*/  USHF.R.U32.HI UR10, URZ, 0x4, UR10 ;  /* 0x00000004ff0a7899 */ /* 0x000fc4000801160a */
[----:B------:R-:W-:Y:S02]  /*3080*/  ULEA.HI UR4, UR4, UR7, URZ, 0x7 ;  /* 0x0000000704047291 */ /* 0x000fe4000f8f38ff */
[----:B------:R-:W-:Y:S02]  /*3090*/  ULOP3.LUT UR9, UR9, 0x3fff, URZ, 0xc0, !UPT ;  /* 0x00003fff09097892 */ /* 0x000fe4000f8ec0ff */
[----:B------:R-:W-:Y:S02]  /*30a0*/  USHF.R.S32.HI UR4, URZ, 0x7, UR4 ;  /* 0x00000007ff047899 */ /* 0x000fe40008011404 */
[----:B------:R-:W-:Y:S02]  /*30b0*/  ULOP3.LUT UR10, UR10, 0x3fff, URZ, 0xc0, !UPT ;  /* 0x00003fff0a0a7892 */ /* 0x000fe4000f8ec0ff */
[----:B------:R-:W-:Y:S01]  /*30c0*/  UISETP.LT.AND UP0, UPT, UR4, 0x1, UPT ;  /* 0x000000010400788c */ /* 0x000fe2000bf01270 */
[----:B------:R-:W-:Y:S01]  /*30d0*/  UMOV UR30, 0x0 ;  /* 0x00000000001e7882 */ /* 0x000fe20000000000 */
[----:B------:R-:W-:-:S02]  /*30e0*/  UMOV UR31, 0x8020010 ;  /* 0x08020010001f7882 */ /* 0x000fc40000000000 */
[----:B------:R-:W-:Y:S01]  /*30f0*/  USEL UR8, UR4, 0x1, !UP0 ;  /* 0x0000000104087887 */ /* 0x000fe2000c000000 */
[----:B------:R-:W-:Y:S01]  /*3100*/  UMOV UR28, 0x0 ;  /* 0x00000000001c7882 */ /* 0x000fe20000000000 */
[----:B------:R-:W-:Y:S01]  /*3110*/  UMOV UR29, 0x8020010 ;  /* 0x08020010001d7882 */ /* 0x000fe20000000000 */
[----:B------:R-:W-:Y:S01]  /*3120*/  UMOV UR26, 0x0 ;  /* 0x00000000001a7882 */ /* 0x000fe20000000000 */
[----:B------:R-:W-:Y:S01]  /*3130*/  UMOV UR27, 0x8020010 ;  /* 0x08020010001b7882 */ /* 0x000fe20000000000 */
[----:B------:R-:W-:Y:S01]  /*3140*/  UMOV UR24, 0x0 ;  /* 0x0000000000187882 */ /* 0x000fe20000000000 */
[----:B------:R-:W-:Y:S01]  /*3150*/  UMOV UR25, 0x8020010 ;  /* 0x0802001000197882 */ /* 0x000fe20000000000 */
[----:B------:R-:W-:Y:S01]  /*3160*/  UMOV UR22, 0x0 ;  /* 0x0000000000167882 */ /* 0x000fe20000000000 */
[----:B------:R-:W-:Y:S01]  /*3170*/  UMOV UR23, 0x8020010 ;  /* 0x0802001000177882 */ /* 0x000fe20000000000 */
[----:B------:R-:W-:Y:S02]  /*3180*/  ULOP3.LUT UR9, UR9, 0x10000, URZ, 0xfc, !UPT ;  /* 0x0001000009097892 */ /* 0x000fe4000f8efcff */
[----:B------:R-:W-:-:S02]  /*3190*/  ULOP3.LUT UR10, UR10, 0x10000, URZ, 0xfc, !UPT ;  /* 0x000100000a0a7892 */ /* 0x000fc4000f8efcff */
[----:B------:R-:W-:Y:S02]  /*31a0*/  UIADD3 UR8, UPT, UPT, -UR8, URZ, URZ ;  /* 0x000000ff08087290 */ /* 0x000fe4000fffe1ff */
[----:B---3--:R-:W-:Y:S01]  /*31b0*/  UISETP.GE.AND UP3, UPT, UR6, 0x1, UPT ;  /* 0x000000010600788c */ /* 0x008fe2000bf66270 */
[----:B------:R-:W-:Y:S01]  /*31c0*/  UMOV UR20, 0x0 ;  /* 0x0000000000147882 */ /* 0x000fe20000000000 */
[----:B------:R-:W-:Y:S01]  /*31d0*/  UMOV UR21, 0x8020010 ;  /* 0x0802001000157882 */ /* 0x000fe20000000000 */
[----:B------:R-:W-:Y:S01]  /*31e0*/  UMOV UR18, 0x0 ;  /* 0x0000000000127882 */ /* 0x000fe20000000000 */
[----:B-1----:R-:W-:Y:S01]  /*31f0*/  R2UR UR16, R0 ;  /* 0x00000000001072ca */ /* 0x002fe200000e0000 */
[----:B------:R-:W-:-:S14]  /*3200*/  UMOV UR19, 0x8020010 ;  /* 0x0802001000137882 */ /* 0x000fdc0000000000 */
.L_x_61:
[----:B------:R-:W-:Y:S02]  /*3210*/  LEA R0, R10, UR5, 0x3 ;  /* 0x000000050a007c11 */ /* 0x000fe4000f8e18ff */
[----:B------:R-:W-:Y:S02]  /*3220*/  SHF.L.U32 R5, R9, 0x1f, RZ ;  /* 0x0000001f09057819 */ /* 0x000fe400000006ff */
[----:B------:R-:W-:Y:S01]  /*3230*/  PLOP3.LUT P0, PT, PT, PT, UP3, 0x80, 0x8 ;  /* 0x000000000008781c */ /* 0x000fe20003f0f038 */
[----:B------:R-:W-:Y:S01]  /*3240*/  VIADD R3, R0, 0xa0 ;  /* 0x000000a000037836 */ /* 0x000fe20000000000 */
[----:B-1----:R-:W1:Y:S02]  /*3250*/  SYNCS.PHASECHK.TRANS64.TRYWAIT P1, [R0+URZ+0x90], R5 ;  /* 0x00009005000075a7 */ /* 0x002e6400080211ff */
[----:B-1----:R-:W-:Y:S09]  /*3260*/  @!P1 BRA `(.L_x_55) ;  /* 0x0000003000609947 */ /* 0x002ff20003800000 */
.L_x_118:
[----:B------:R-:W-:Y:S01]  /*3270*/  LEA R4, R10, UR5, 0x4 ;  /* 0x000000050a047c11 */ /* 0x000fe2000f8e20ff */
[----:B------:R-:W-:Y:S01]  /*3280*/  @UP3 ULEA UR7, UR14, UR5, 0x3 ;  /* 0x000000050e073291 */ /* 0x000fe2000f8e18ff */
[----:B------:R-:W-:Y:S01]  /*3290*/  PLOP3.LUT P1, PT, PT, PT, PT, 0x80, 0x8 ;  /* 0x000000000008781c */ /* 0x000fe20003f2f070 */
[----:B------:R-:W-:Y:S01]  /*32a0*/  ULEA UR6, UR15, UR5, 0x3 ;  /* 0x000000050f067291 */ /* 0x000fe2000f8e18ff */
[----:B------:R-:W-:Y:S02]  /*32b0*/  PRMT R3, RZ, 0x654, R3 ;  /* 0x00000654ff037816 */ /* 0x000fe40000000003 */
[----:B-1----:R-:W1:Y:S01]  /*32c0*/  LDS.128 R4, [R4+0x120] ;  /* 0x0001200004047984 */ /* 0x002e620000000c00 */
[----:B------:R-:W-:Y:S02]  /*32d0*/  @P0 SHF.L.U32 R2, R8, 0x1f, RZ ;  /* 0x0000001f08020819 */ /* 0x000fe400000006ff */
[----:B------:R-:W-:Y:S01]  /*32e0*/  SHF.L.U32 R0, R11, 0x1f, RZ ;  /* 0x0000001f0b007819 */ /* 0x000fe200000006ff */
[----:B------:R-:W-:Y:S01]  /*32f0*/  @!PT LDS RZ, [RZ] ;  /* 0x00000000fffff984 */ /* 0x000fe20000000800 */
[----:B------:R-:W-:Y:S01]  /*3300*/  @!PT LDS RZ, [RZ] ;  /* 0x00000000fffff984 */ /* 0x000fe20000000800 */
[----:B------:R-:W-:Y:S01]  /*3310*/  @!PT LDS RZ, [RZ] ;  /* 0x00000000fffff984 */ /* 0x000fe20000000800 */
[----:B------:R-:W-:Y:S01]  /*3320*/  @!PT LDS RZ, [RZ] ;  /* 0x00000000fffff984 */ /* 0x000fe20000000800 */
[----:B------:R2:W-:Y:S06]  /*3330*/  MEMBAR.ALL.CTA ;  /* 0x0000000000007992 */ /* 0x0005ec0000008000 */
[----:B--2---:R-:W2:Y:S02]  /*3340*/  FENCE.VIEW.ASYNC.S ;  /* 0x00000000000073c6 */ /* 0x004ea40000000000 */
[----:B--2---:R2:W-:Y:S01]  /*3350*/  SYNCS.ARRIVE.TRANS64.RED.A1T0 RZ, [R3+URZ], RZ ;  /* 0x000000ff03ff79a7 */ /* 0x0045e200081004ff */
[----:B------:R2:W3:Y:S01]  /*3360*/  @P0 SYNCS.PHASECHK.TRANS64.TRYWAIT P1, [UR7], R2 ;  /* 0x00000002ff0005a7 */ /* 0x0004e20008021107 */
[----:B------:R-:W-:Y:S01]  /*3370*/  ULEA UR7, UR15, UR16, 0x3 ;  /* 0x000000100f077291 */ /* 0x000fe2000f8e18ff */
[----:B------:R-:W4:Y:S02]  /*3380*/  SYNCS.PHASECHK.TRANS64.TRYWAIT P0, [UR6+0xd0], R0 ;  /* 0x0000d000ff0075a7 */ /* 0x000f240008001106 */
[----:B-1234-:R-:W-:Y:S09]  /*3390*/  @!P0 BRA `(.L_x_56) ;  /* 0x0000003000288947 */ /* 0x01eff20003800000 */
.L_x_120:
[----:B------:R-:W-:Y:S01]  /*33a0*/  IADD3 R10, PT, PT, R10, 0x1, RZ ;  /* 0x000000010a0a7810 */ /* 0x000fe20007ffe0ff */
[----:B------:R-:W-:Y:S06]  /*33b0*/  BRA.U !UP3, `(.L_x_57) ;  /* 0x000000050b107547 */ /* 0x000fec000b800000 */
[----:B------:R-:W-:Y:S01]  /*33c0*/  UPLOP3.LUT UP4, UPT, UPT, UPT, UPT, 0x40, 0x4 ;  /* 0x000000000004789c */ /* 0x000fe20003f8e870 */
[----:B------:R-:W-:Y:S01]  /*33d0*/  UMOV UR13, UR8 ;  /* 0x00000008000d7c82 */ /* 0x000fe20008000000 */
[----:B------:R-:W-:Y:S01]  /*33e0*/  UMOV UR12, UR4 ;  /* 0x00000004000c7c82 */ /* 0x000fe20008000000 */
[----:B------:R-:W-:-:S08]  /*33f0*/  UMOV UR17, UR14 ;  /* 0x0000000e00117c82 */ /* 0x000fd00008000000 */
.L_x_60:
[----:B------:R-:W-:Y:S02]  /*3400*/  UIADD3 UR13, UPT, UPT, UR13, 0x1, URZ ;  /* 0x000000010d0d7890 */ /* 0x000fe4000fffe0ff */
[----:B--2---:R-:W-:Y:S02]  /*3410*/  ULEA UR11, UR17, UR5, 0x3 ;  /* 0x00000005110b7291 */ /* 0x004fe4000f8e18ff */
[----:B------:R-:W-:Y:S01]  /*3420*/  UISETP.NE.AND UP0, UPT, UR13, URZ, UPT ;  /* 0x000000ff0d00728c */ /* 0x000fe2000bf05270 */
[----:B---3--:R-:W-:Y:S10]  /*3430*/  @P1 BRA `(.L_x_58) ;  /* 0x00000000000c1947 */ /* 0x008ff40003800000 */
[----:B-1----:R-:W-:Y:S04]  /*3440*/  SHF.L.U32 R3, R8, 0x1f, RZ ;  /* 0x0000001f08037819 */ /* 0x002fe800000006ff */
[----:B------:R-:W1:Y:S02]  /*3450*/  SYNCS.PHASECHK.TRANS64.TRYWAIT P0, [UR11], R3 ;  /* 0x00000003ff0075a7 */ /* 0x000e64000800110b */
[----:B-1----:R-:W-:Y:S05]  /*3460*/  @!P0 BRA `(.L_x_59) ;  /* 0x00000030000c8947 */ /* 0x002fea0003800000 */
.L_x_58:
[----:B------:R-:W-:Y:S01]  /*3470*/  UISETP.NE.AND UP1, UPT, UR12, 0x1, UPT ;  /* 0x000000010c00788c */ /* 0x000fe2000bf25270 */
[----:B------:R-:W-:Y:S01]  /*3480*/  PLOP3.LUT P1, PT, PT, PT, PT, 0x80, 0x8 ;  /* 0x000000000008781c */ /* 0x000fe20003f2f070 */
[----:B------:R-:W-:Y:S02]  /*3490*/  UIADD3 UR14, UPT, UPT, UR17, 0x1, URZ ;  /* 0x00000001110e7890 */ /* 0x000fe4000fffe0ff */
[----:B------:R-:W-:Y:S02]  /*34a0*/  ULEA UR64, UR17, UR10, 0x7 ;  /* 0x0000000a11407291 */ /* 0x000fe4000f8e38ff */
[----:B------:R-:W-:Y:S01]  /*34b0*/  UISETP.NE.AND UP2, UPT, UR14, 0x6, UPT ;  /* 0x000000060e00788c */ /* 0x000fe2000bf45270 */
[----:B------:R-:W-:Y:S01]  /*34c0*/  PLOP3.LUT P0, PT, PT, PT, UP1, 0x80, 0x8 ;  /* 0x000000000008781c */ /* 0x000fe20003f0f018 */
[----:B------:R-:W-:Y:S02]  /*34d0*/  ULEA UR62, UR17, UR9, 0xb ;  /* 0x00000009113e7291 */ /* 0x000fe4000f8e58ff */
[----:B------:R-:W-:Y:S02]  /*34e0*/  USEL UR35, URZ, 0x1, UP2 ;  /* 0x00000001ff237887 */ /* 0x000fe40009000000 */
[----:B------:R-:W-:Y:S02]  /*34f0*/  USEL UR14, UR14, URZ, UP2 ;  /* 0x000000ff0e0e7287 */ /* 0x000fe40009000000 */
[----:B------:R-:W-:Y:S02]  /*3500*/  UIADD3 UR60, UPT, UPT, UR64, 0x2, URZ ;  /* 0x00000002403c7890 */ /* 0x000fe4000fffe0ff */
[----:B------:R-:W-:Y:S01]  /*3510*/  @UP1 ULEA UR34, UR14, UR5, 0x3 ;  /* 0x000000050e221291 */ /* 0x000fe2000f8e18ff */
[----:B------:R-:W-:Y:S01]  /*3520*/  LOP3.LUT R8, R8, UR35, RZ, 0x3c, !PT ;  /* 0x0000002308087c12 */ /* 0x000fe2000f8e3cff */
[----:B------:R-:W-:Y:S02]  /*3530*/  UIADD3 UR58, UPT, UPT, UR62, 0x2, URZ ;  /* 0x000000023e3a7890 */ /* 0x000fe4000fffe0ff */
[----:B------:R-:W-:Y:S01]  /*3540*/  UIADD3 UR56, UPT, UPT, UR64, 0x4, URZ ;  /* 0x0000000440387890 */ /* 0x000fe2000fffe0ff */
[----:B-1----:R-:W-:Y:S01]  /*3550*/  @P0 SHF.L.U32 R0, R8, 0x1f, RZ ;  /* 0x0000001f08000819 */ /* 0x002fe200000006ff */
[----:B------:R-:W-:Y:S02]  /*3560*/  UIADD3 UR54, UPT, UPT, UR62, 0x4, URZ ;  /* 0x000000043e367890 */ /* 0x000fe4000fffe0ff */
[----:B------:R-:W-:Y:S01]  /*3570*/  UIADD3 UR52, UPT, UPT, UR64, 0x6, URZ ;  /* 0x0000000640347890 */ /* 0x000fe2000fffe0ff */
[----:B------:R2:W3:Y:S01]  /*3580*/  @P0 SYNCS.PHASECHK.TRANS64.TRYWAIT P1, [UR34], R0 ;  /* 0x00000000ff0005a7 */ /* 0x0004e20008021122 */
[----:B------:R-:W-:Y:S02]  /*3590*/  UIADD3 UR50, UPT, UPT, UR62, 0x6, URZ ;  /* 0x000000063e327890 */ /* 0x000fe4000fffe0ff */
        /* <DEDUP_REMOVED lines=9> */
[----:B------:R-:W-:Y:S01]  /*3630*/  UIADD3 UR12, UPT, UPT, UR12, -0x1, URZ ;  /* 0xffffffff0c0c7890 */ /* 0x000fe2000fffe0ff */
[----:B------:R-:W-:Y:S01]  /*3640*/  UMOV UR65, 0x40004000 ;  /* 0x4000400000417882 */ /* 0x000fe20000000000 */
[----:B------:R-:W-:Y:S01]  /*3650*/  UMOV UR63, 0x40004040 ;  /* 0x40004040003f7882 */ /* 0x000fe20000000000 */
[----:B------:R-:W-:Y:S01]  /*3660*/  UMOV UR61, 0x40004000 ;  /* 0x40004000003d7882 */ /* 0x000fe20000000000 */
[----:B------:R2:W-:Y:S01]  /*3670*/  UTCHMMA gdesc[UR62], gdesc[UR64], tmem[UR7], tmem[UR32], idesc[UR33], UP4 ;  /* 0x00ff20403e0075ea */ /* 0x0005e2000a000007 */
[----:B------:R-:W-:Y:S01]  /*3680*/  UPLOP3.LUT UP4, UPT, UPT, UPT, UPT, 0x80, 0x8 ;  /* 0x000000000008789c */ /* 0x000fe20003f8f070 */
[----:B------:R-:W-:Y:S01]  /*3690*/  UMOV UR59, 0x40004040 ;  /* 0x40004040003b7882 */ /* 0x000fe20000000000 */
[----:B------:R-:W-:Y:S01]  /*36a0*/  UMOV UR57, 0x40004000 ;  /* 0x4000400000397882 */ /* 0x000fe20000000000 */
[----:B------:R2:W-:Y:S01]  /*36b0*/  UTCHMMA gdesc[UR58], gdesc[UR60], tmem[UR7], tmem[UR30], idesc[UR31], UPT ;  /* 0x00ff1e3c3a0075ea */ /* 0x0005e2000b800007 */
        /* <DEDUP_REMOVED lines=14> */
[----:B------:R-:W-:Y:S01]  /*37a0*/  UMOV UR35, 0x40004040 ;  /* 0x4000404000237882 */ /* 0x000fe20000000000 */
[----:B------:R2:W-:Y:S01]  /*37b0*/  UTCHMMA gdesc[UR38], gdesc[UR40], tmem[UR7], tmem[UR20], idesc[UR21], UPT ;  /* 0x00ff1428260075ea */ /* 0x0005e2000b800007 */
[----:B------:R2:W-:Y:S01]  /*37c0*/  UTCHMMA gdesc[UR34], gdesc[UR36], tmem[UR7], tmem[UR18], idesc[UR19], UPT ;  /* 0x00ff1224220075ea */ /* 0x0005e2000b800007 */
[----:B------:R2:W-:Y:S01]  /*37d0*/  UTCBAR [UR11], URZ ;  /* 0x000000ff0b0073e9 */ /* 0x0005e200080000ff */
[----:B------:R-:W-:Y:S01]  /*37e0*/  UMOV UR17, UR14 ;  /* 0x0000000e00117c82 */ /* 0x000fe20008000000 */
[----:B------:R-:W-:Y:S05]  /*37f0*/  BRA.U UP0, `(.L_x_60) ;  /* 0xfffffffd00007547 */ /* 0x000fea000b83ffff */
.L_x_57:
[----:B------:R-:W-:Y:S01]  /*3800*/  UIADD3 UR15, UPT, UPT, UR15, 0x1, URZ ;  /* 0x000000010f0f7890 */ /* 0x000fe2000fffe0ff */
[----:B------:R-:W-:Y:S01]  /*3810*/  LOP3.LUT P0, RZ, R6, 0x1, RZ, 0xc0, !PT ;  /* 0x0000000106ff7812 */ /* 0x000fe2000780c0ff */
[----:B--2---:R-:W-:Y:S01]  /*3820*/  UIADD3 UR7, UPT, UPT, UR6, 0xb0, URZ ;  /* 0x000000b006077890 */ /* 0x004fe2000fffe0ff */
[----:B---3--:R-:W-:Y:S01]  /*3830*/  ISETP.NE.AND P1, PT, R10, 0x2, PT ;  /* 0x000000020a00780c */ /* 0x008fe20003f25270 */
[----:B------:R-:W-:-:S03]  /*3840*/  UISETP.NE.AND UP0, UPT, UR15, 0x4, UPT ;  /* 0x000000040f00788c */ /* 0x000fc6000bf05270 */
[----:B-1----:R-:W-:Y:S01]  /*3850*/  SEL R0, RZ, 0x1, P1 ;  /* 0x00000001ff007807 */ /* 0x002fe20000800000 */
[----:B------:R-:W-:Y:S01]  /*3860*/  USEL UR6, URZ, 0x1, UP0 ;  /* 0x00000001ff067887 */ /* 0x000fe20008000000 */
[----:B------:R-:W-:Y:S01]  /*3870*/  SEL R10, R10, RZ, P1 ;  /* 0x000000ff0a0a7207 */ /* 0x000fe20000800000 */
[----:B------:R-:W-:Y:S01]  /*3880*/  USEL UR15, UR15, URZ, UP0 ;  /* 0x000000ff0f0f7287 */ /* 0x000fe20008000000 */
[----:B------:R1:W-:Y:S01]  /*3890*/  UTCBAR [UR7], URZ ;  /* 0x000000ff070073e9 */ /* 0x0003e200080000ff */
[----:B------:R-:W-:Y:S02]  /*38a0*/  LOP3.LUT R9, R9, R0, RZ, 0x3c, !PT ;  /* 0x0000000009097212 */ /* 0x000fe400078e3cff */
[----:B------:R-:W-:Y:S01]  /*38b0*/  LOP3.LUT R11, R11, UR6, RZ, 0x3c, !PT ;  /* 0x000000060b0b7c12 */ /* 0x000fe2000f8e3cff */
[----:B------:R-:W-:Y:S07]  /*38c0*/  @P0 BRA `(.L_x_61) ;  /* 0xfffffff800500947 */ /* 0x000fee000383ffff */
[----:B------:R-:W2:Y:S01]  /*38d0*/  S2UR UR4, SR_CgaCtaId ;  /* 0x00000000000479c3 */ /* 0x000ea20000008800 */
[----:B------:R-:W-:Y:S01]  /*38e0*/  ELECT P0, URZ, PT ;  /* 0x0000000000ff782f */ /* 0x000fe20003800000 */
[----:B------:R-:W-:Y:S01]  /*38f0*/  IMAD.MOV.U32 R0, RZ, RZ, 0x1 ;  /* 0x00000001ff007424 */ /* 0x000fe200078e00ff */
[----:B------:R-:W-:Y:S01]  /*3900*/  UIADD3 UR5, UPT, UPT, UR5, 0xd0, URZ ;  /* 0x000000d005057890 */ /* 0x000fe2000fffe0ff */
[----:B------:R-:W-:Y:S01]  /*3910*/  SHF.L.U32 R3, R11, 0x1f, RZ ;  /* 0x0000001f0b037819 */ /* 0x000fe200000006ff */
[----:B------:R-:W-:-:S03]  /*3920*/  UMOV UR6, 0x40 ;  /* 0x0000004000067882 */ /* 0x000fc60000000000 */
[----:B------:R-:W-:Y:S01]  /*3930*/  UVIRTCOUNT.DEALLOC.SMPOOL 0x80 ;  /* 0x000000800000784c */ /* 0x000fe20000000000 */
[----:B--2---:R-:W-:Y:S02]  /*3940*/  ULEA UR4, UR4, UR6, 0x18 ;  /* 0x0000000604047291 */ /* 0x004fe4000f8ec0ff */
[----:B------:R-:W-:-:S07]  /*3950*/  ULEA UR6, UR15, UR5, 0x3 ;  /* 0x000000050f067291 */ /* 0x000fce000f8e18ff */
[----:B------:R2:W-:Y:S02]  /*3960*/  @P0 STS.U8 [UR4+0x1c], R0 ;  /* 0x00001c00ff000988 */ /* 0x0005e40008000004 */
[----:B------:R-:W3:Y:S02]  /*3970*/  SYNCS.PHASECHK.TRANS64.TRYWAIT P0, [UR6], R3 ;  /* 0x00000003ff0075a7 */ /* 0x000ee40008001106 */
[----:B--23--:R-:W-:Y:S05]  /*3980*/  @!P0 BRA `(.L_x_62) ;  /* 0x0000002800dc8947 */ /* 0x00cfea0003800000 */
.L_x_123:
[----:B-1----:R-:W-:-:S04]  /*3990*/  UIADD3 UR7, UPT, UPT, UR15, 0x1, URZ ;  /* 0x000000010f077890 */ /* 0x002fc8000fffe0ff */
[----:B------:R-:W-:-:S04]  /*39a0*/  UISETP.NE.AND UP0, UPT, UR7, 0x4, UPT ;  /* 0x000000040700788c */ /* 0x000fc8000bf05270 */
[----:B------:R-:W-:Y:S02]  /*39b0*/  USEL UR8, URZ, 0x1, UP0 ;  /* 0x00000001ff087887 */ /* 0x000fe40008000000 */
[----:B------:R-:W-:-:S04]  /*39c0*/  USEL UR7, UR7, URZ, UP0 ;  /* 0x000000ff07077287 */ /* 0x000fc80008000000 */
[----:B------:R-:W-:Y:S01]  /*39d0*/  ULEA UR6, UR7, UR5, 0x3 ;  /* 0x0000000507067291 */ /* 0x000fe2000f8e18ff */
[----:B------:R-:W-:-:S04]  /*39e0*/  LOP3.LUT R2, R11, UR8, RZ, 0x3c, !PT ;  /* 0x000000080b027c12 */ /* 0x000fc8000f8e3cff */
[----:B--2---:R-:W-:-:S04]  /*39f0*/  SHF.L.U32 R3, R2, 0x1f, RZ ;  /* 0x0000001f02037819 */ /* 0x004fc800000006ff */
[----:B------:R-:W1:Y:S02]  /*3a00*/  SYNCS.PHASECHK.TRANS64.TRYWAIT P0, [UR6], R3 ;  /* 0x00000003ff0075a7 */ /* 0x000e640008001106 */
[----:B-1----:R-:W-:Y:S05]  /*3a10*/  @!P0 BRA `(.L_x_63) ;  /* 0x0000002800d08947 */ /* 0x002fea0003800000 */
.L_x_125:
        /* <DEDUP_REMOVED lines=9> */
.L_x_127:
[----:B------:R-:W-:-:S04]  /*3ab0*/  UIADD3 UR7, UPT, UPT, UR7, 0x1, URZ ;  /* 0x0000000107077890 */ /* 0x000fc8000fffe0ff */
[----:B------:R-:W-:-:S04]  /*3ac0*/  UISETP.NE.AND UP0, UPT, UR7, 0x4, UPT ;  /* 0x000000040700788c */ /* 0x000fc8000bf05270 */
[----:B------:R-:W-:Y:S02]  /*3ad0*/  USEL UR6, URZ, 0x1, UP0 ;  /* 0x00000001ff067887 */ /* 0x000fe40008000000 */
[----:B------:R-:W-:-:S04]  /*3ae0*/  USEL UR7, UR7, URZ, UP0 ;  /* 0x000000ff07077287 */ /* 0x000fc80008000000 */
[----:B------:R-:W-:Y:S01]  /*3af0*/  ULEA UR7, UR7, UR5, 0x3 ;  /* 0x0000000507077291 */ /* 0x000fe2000f8e18ff */
[----:B-1----:R-:W-:-:S04]  /*3b00*/  LOP3.LUT R3, R2, UR6, RZ, 0x3c, !PT ;  /* 0x0000000602037c12 */ /* 0x002fc8000f8e3cff */
[----:B------:R-:W-:-:S04]  /*3b10*/  SHF.L.U32 R3, R3, 0x1f, RZ ;  /* 0x0000001f03037819 */ /* 0x000fc800000006ff */
[----:B------:R-:W1:Y:S02]  /*3b20*/  SYNCS.PHASECHK.TRANS64.TRYWAIT P0, [UR7], R3 ;  /* 0x00000003ff0075a7 */ /* 0x000e640008001107 */
[----:B-1----:R-:W-:Y:S05]  /*3b30*/  @!P0 BRA `(.L_x_65) ;  /* 0x0000002800b88947 */ /* 0x002fea0003800000 */
.L_x_129:
[----:B------:R-:W-:Y:S01]  /*3b40*/  NOP ;  /* 0x0000000000007918 */ /* 0x000fe20000000000 */
[----:B-1----:R-:W1:Y:S01]  /*3b50*/  LDS R0, [UR4+0x14] ;  /* 0x00001404ff007984 */ /* 0x002e620008000800 */
[----:B------:R-:W-:Y:S01]  /*3b60*/  ULOP3.LUT UR6, UR16, 0xffff, URZ, 0xc0, !UPT ;  /* 0x0000ffff10067892 */ /* 0x000fe2000f8ec0ff */
[----:B------:R-:W-:Y:S01]  /*3b70*/  UMOV UR8, 0xffff ;  /* 0x0000ffff00087882 */ /* 0x000fe20000000000 */
[----:B------:R-:W-:Y:S02]  /*3b80*/  UMOV UR5, 0x1 ;  /* 0x0000000100057882 */ /* 0x000fe40000000000 */
[----:B------:R-:W-:-:S04]  /*3b90*/  USHF.R.U32.HI UR6, URZ, 0x5, UR6 ;  /* 0x00000005ff067899 */ /* 0x000fc80008011606 */
[----:B------:R-:W-:Y:S02]  /*3ba0*/  USHF.L.U32 UR8, UR8, UR6, URZ ;  /* 0x0000000608087299 */ /* 0x000fe400080006ff */
[----:B------:R-:W-:-:S04]  /*3bb0*/  USHF.L.U32 UR5, UR5, UR6, URZ ;  /* 0x0000000605057299 */ /* 0x000fc800080006ff */
[----:B-1----:R-:W-:-:S04]  /*3bc0*/  LOP3.LUT R0, R0, UR8, RZ, 0xc0, !PT ;  /* 0x0000000800007c12 */ /* 0x002fc8000f8ec0ff */
[----:B------:R-:W-:-:S13]  /*3bd0*/  ISETP.NE.AND P0, PT, R0, UR8, PT ;  /* 0x0000000800007c0c */ /* 0x000fda000bf05270 */
[----:B------:R-:W-:Y:S05]  /*3be0*/  @P0 BRA `(.L_x_66) ;  /* 0x0000000000580947 */ /* 0x000fea0003800000 */
[----:B------:R-:W1:Y:S02]  /*3bf0*/  LDS R0, [UR4+0x18] ;  /* 0x00001804ff007984 */ /* 0x000e640008000800 */
[----:B-1----:R-:W-:-:S04]  /*3c00*/  LOP3.LUT R0, R0, UR5, RZ, 0xc0, !PT ;  /* 0x0000000500007c12 */ /* 0x002fc8000f8ec0ff */
[----:B------:R-:W-:-:S13]  /*3c10*/  ISETP.NE.AND P0, PT, R0, UR5, PT ;  /* 0x0000000500007c0c */ /* 0x000fda000bf05270 */
[----:B------:R-:W-:Y:S05]  /*3c20*/  @P0 BRA `(.L_x_67) ;  /* 0x00000000003c0947 */ /* 0x000fea0003800000 */
[----:B------:R-:W1:Y:S01]  /*3c30*/  S2R R2, SR_LANEID ;  /* 0x0000000000027919 */ /* 0x000e620000000000 */
[----:B------:R-:W-:Y:S01]  /*3c40*/  ULOP3.LUT UR8, URZ, UR8, URZ, 0x33, !UPT ;  /* 0x00000008ff087292 */ /* 0x000fe2000f8e33ff */
[----:B------:R-:W-:Y:S01]  /*3c50*/  LOP3.LUT R4, RZ, UR5, RZ, 0x33, !PT ;  /* 0x00000005ff047c12 */ /* 0x000fe2000f8e33ff */
[----:B------:R-:W-:Y:S02]  /*3c60*/  VOTEU.ANY UR7, UPT, PT ;  /* 0x0000000000077886 */ /* 0x000fe400038e0100 */
[----:B------:R-:W-:Y:S01]  /*3c70*/  UFLO.U32 UR7, UR7 ;  /* 0x00000007000772bd */ /* 0x000fe200080e0000 */
[----:B------:R-:W2:Y:S01]  /*3c80*/  REDUX UR5, R4 ;  /* 0x00000000040573c4 */ /* 0x000ea20000000000 */
[----:B------:R-:W-:-:S06]  /*3c90*/  IMAD.U32 R0, RZ, RZ, UR8 ;  /* 0x00000008ff007e24 */ /* 0x000fcc000f8e00ff */
[----:B------:R3:W-:Y:S01]  /*3ca0*/  UTCATOMSWS.AND URZ, UR8 ;  /* 0x0000000800ff79e3 */ /* 0x0007e20008000000 */
[----:B------:R-:W4:Y:S01]  /*3cb0*/  REDUX UR6, R0 ;  /* 0x00000000000673c4 */ /* 0x000f220000000000 */
[----:B-1----:R-:W-:Y:S01]  /*3cc0*/  ISETP.EQ.U32.AND P0, PT, R2, UR7, PT ;  /* 0x0000000702007c0c */ /* 0x002fe2000bf02070 */
[----:B--2---:R-:W-:Y:S01]  /*3cd0*/  IMAD.U32 R2, RZ, RZ, UR5 ;  /* 0x00000005ff027e24 */ /* 0x004fe2000f8e00ff */
[----:B----4-:R-:W-:-:S11]  /*3ce0*/  MOV R3, UR6 ;  /* 0x0000000600037c02 */ /* 0x010fd60008000f00 */
[----:B------:R3:W-:Y:S04]  /*3cf0*/  @P0 ATOMS.AND RZ, [UR4+0x14], R3 ;  /* 0x00001403ffff098c */ /* 0x0007e8000a800004 */
[----:B------:R3:W-:Y:S01]  /*3d00*/  @P0 ATOMS.AND RZ, [UR4+0x18], R2 ;  /* 0x00001802ffff098c */ /* 0x0007e2000a800004 */
[----:B------:R-:W-:Y:S05]  /*3d10*/  BRA `(.L_x_68) ;  /* 0x0000000000147947 */ /* 0x000fea0003800000 */
.L_x_67:
[----:B------:R-:W-:Y:S02]  /*3d20*/  MOV R2, 0x3d40 ;  /* 0x00003d4000027802 */ /* 0x000fe40000000f00 */
[----:B-----5:R-:W-:Y:S05]  /*3d30*/  CALL.REL.NOINC `($__internal_0_$__cuda_sm10x_tcgen05_guardrail_trap_col_being_dealloced_not_returned_by_alloc) ;  /* 0x0000002800f07944 */ /* 0x020fea0003c00000 */
[----:B------:R-:W-:Y:S05]  /*3d40*/  BRA `(.L_x_68) ;  /* 0x0000000000087947 */ /* 0x000fea0003800000 */
.L_x_66:
[----:B------:R-:W-:Y:S02]  /*3d50*/  MOV R2, 0x3d70 ;  /* 0x00003d7000027802 */ /* 0x000fe40000000f00 */
[----:B-----5:R-:W-:Y:S05]  /*3d60*/  CALL.REL.NOINC `($__internal_2_$__cuda_sm10x_tcgen05_guardrail_trap_unallocated_columns_being_dealloced) ;  /* 0x0000002800fc7944 */ /* 0x020fea0003c00000 */
.L_x_68:
[----:B------:R-:W-:Y:S01]  /*3d70*/  NOP ;  /* 0x0000000000007918 */ /* 0x000fe20000000000 */
[----:B---3--:R-:W-:Y:S05]  /*3d80*/  EXIT ;  /* 0x000000000000794d */ /* 0x008fea0003800000 */
.L_x_50:
[----:B------:R-:W-:-:S09]  /*3d90*/  UISETP.NE.OR UP2, UPT, UR8, 0x3, !UP2 ;  /* 0x000000030800788c */ /* 0x000fd2000d745670 */
[----:B------:R-:W-:Y:S05]  /*3da0*/  BRA.U UP2, `(.L_x_69) ;  /* 0x0000000d020c7547 */ /* 0x000fea000b800000 */
[----:B------:R-:W1:Y:S01]  /*3db0*/  LDC R0, c[0x0][0xb30] ;  /* 0x0002cc00ff007b82 */ /* 0x000e620000000800 */
[----:B------:R-:W2:Y:S01]  /*3dc0*/  LDCU.64 UR8, c[0x0][0x888] ;  /* 0x00011100ff0877ac */ /* 0x000ea20008000a00 */
[----:B------:R-:W-:Y:S01]  /*3dd0*/  IMAD.MOV.U32 R32, RZ, RZ, 0x1 ;  /* 0x00000001ff207424 */ /* 0x000fe200078e00ff */
[----:B------:R-:W-:Y:S01]  /*3de0*/  CS2R R30, SRZ ;  /* 0x00000000001e7805 */ /* 0x000fe2000001ff00 */
[----:B-----5:R-:W-:Y:S01]  /*3df0*/  IMAD.MOV.U32 R27, RZ, RZ, 0x800 ;  /* 0x00000800ff1b7424 */ /* 0x020fe200078e00ff */
[----:B------:R-:W4:Y:S03]  /*3e00*/  LDCU.64 UR6, c[0x0][0x890] ;  /* 0x00011200ff0677ac */ /* 0x000f260008000a00 */
[----:B------:R-:W3:Y:S01]  /*3e10*/  LDC R25, c[0x0][0x370] ;  /* 0x0000dc00ff197b82 */ /* 0x000ee20000000800 */
[----:B------:R-:W-:Y:S01]  /*3e20*/  UMOV UR13, 0x400 ;  /* 0x00000400000d7882 */ /* 0x000fe20000000000 */
[----:B------:R-:W-:-:S02]  /*3e30*/  UPLOP3.LUT UP1, UPT, UPT, UPT, UPT, 0x40, 0x4 ;  /* 0x000000000004789c */ /* 0x000fc40003f2e870 */
[----:B------:R-:W-:Y:S01]  /*3e40*/  ULEA UR13, UR4, UR13, 0x18 ;  /* 0x0000000d040d7291 */ /* 0x000fe2000f8ec0ff */
[----:B------:R-:W-:-:S03]  /*3e50*/  UMOV UR16, URZ ;  /* 0x000000ff00107c82 */ /* 0x000fc60008000000 */
[----:B------:R-:W3:Y:S01]  /*3e60*/  LDC R8, c[0x0][0xb0c] ;  /* 0x0002c300ff087b82 */ /* 0x000ee20000000800 */
[----:B--2---:R-:W-:Y:S02]  /*3e70*/  UISETP.NE.U32.AND UP2, UPT, UR8, URZ, UPT ;  /* 0x000000ff0800728c */ /* 0x004fe4000bf45070 */
[----:B----4-:R-:W-:-:S05]  /*3e80*/  UISETP.NE.U32.AND UP3, UPT, UR6, URZ, UPT ;  /* 0x000000ff0600728c */ /* 0x010fca000bf65070 */
[----:B------:R-:W2:Y:S01]  /*3e90*/  LDC R24, c[0x0][0xb20] ;  /* 0x0002c800ff187b82 */ /* 0x000ea20000000800 */
[----:B-1----:R-:W-:Y:S01]  /*3ea0*/  ISETP.NE.AND P1, PT, R0, 0x1, PT ;  /* 0x000000010000780c */ /* 0x002fe20003f25270 */
[----:B------:R-:W-:Y:S02]  /*3eb0*/  UISETP.NE.AND.EX UP2, UPT, UR9, URZ, UPT, UP2 ;  /* 0x000000ff0900728c */ /* 0x000fe4000bf45320 */
[----:B------:R-:W-:-:S04]  /*3ec0*/  UISETP.NE.AND.EX UP3, UPT, UR7, URZ, UPT, UP3 ;  /* 0x000000ff0700728c */ /* 0x000fc8000bf65330 */
[----:B------:R-:W1:Y:S08]  /*3ed0*/  LDC.64 R34, c[0x0][0x348] ;  /* 0x0000d200ff227b82 */ /* 0x000e700000000a00 */
[----:B------:R-:W4:Y:S08]  /*3ee0*/  LDC.64 R18, c[0x0][0xb10] ;  /* 0x0002c400ff127b82 */ /* 0x000f300000000a00 */
[----:B------:R-:W1:Y:S08]  /*3ef0*/  LDC.64 R6, c[0x0][0xb18] ;  /* 0x0002c600ff067b82 */ /* 0x000e700000000a00 */
[----:B------:R-:W1:Y:S08]  /*3f00*/  LDC.64 R4, c[0x0][0xb28] ;  /* 0x0002ca00ff047b82 */ /* 0x000e700000000a00 */
[----:B--23--:R-:W1:Y:S02]  /*3f10*/  LDC R26, c[0x0][0x374] ;  /* 0x0000dd00ff1a7b82 */ /* 0x00ce640000000800 */
.L_x_77:
[C---:B------:R-:W-:Y:S02]  /*3f20*/  LEA R0, R31.reuse, UR13, 0x3 ;  /* 0x0000000d1f007c11 */ /* 0x040fe4000f8e18ff */
[----:B------:R-:W-:Y:S02]  /*3f30*/  SHF.L.U32 R3, R30, 0x1f, RZ ;  /* 0x0000001f1e037819 */ /* 0x000fe400000006ff */
[----:B------:R-:W-:Y:S02]  /*3f40*/  LEA R20, R31, UR13, 0x4 ;  /* 0x0000000d1f147c11 */ /* 0x000fe4000f8e20ff */
[----:B--2---:R-:W2:Y:S02]  /*3f50*/  SYNCS.PHASECHK.TRANS64.TRYWAIT P0, [R0+URZ+0x90], R3 ;  /* 0x00009003000075a7 */ /* 0x004ea400080011ff */
[----:B--2---:R-:W-:Y:S05]  /*3f60*/  @!P0 BRA `(.L_x_70) ;  /* 0x0000002400c48947 */ /* 0x004fea0003800000 */
.L_x_130:
[----:B------:R-:W-:Y:S01]  /*3f70*/  ISETP.GE.AND P0, PT, R2, 0x1, PT ;  /* 0x000000010200780c */ /* 0x000fe20003f06270 */
[----:B------:R-:W3:Y:S01]  /*3f80*/  LDS.128 R20, [R20+0x120] ;  /* 0x0001200014147984 */ /* 0x000ee20000000c00 */
[----:B------:R-:W-:Y:S01]  /*3f90*/  ISETP.NE.U32.AND P4, PT, RZ, UR6, PT ;  /* 0x00000006ff007c0c */ /* 0x000fe2000bf85070 */
[----:B--2---:R-:W-:Y:S03]  /*3fa0*/  VIADD R0, R0, 0xa0 ;  /* 0x000000a000007836 */ /* 0x004fe60000000000 */
[----:B------:R-:W-:Y:S01]  /*3fb0*/  ISETP.NE.AND.EX P4, PT, RZ, UR7, PT, P4 ;  /* 0x00000007ff007c0c */ /* 0x000fe2000bf85340 */
[----:B------:R-:W-:Y:S01]  /*3fc0*/  @!PT LDS RZ, [RZ] ;  /* 0x00000000fffff984 */ /* 0x000fe20000000800 */
[----:B------:R-:W-:Y:S01]  /*3fd0*/  @!PT LDS RZ, [RZ] ;  /* 0x00000000fffff984 */ /* 0x000fe20000000800 */
[----:B------:R-:W-:Y:S01]  /*3fe0*/  @!PT LDS RZ, [RZ] ;  /* 0x00000000fffff984 */ /* 0x000fe20000000800 */
[----:B------:R-:W-:Y:S01]  /*3ff0*/  @!PT LDS RZ, [RZ] ;  /* 0x00000000fffff984 */ /* 0x000fe20000000800 */
[----:B------:R2:W-:Y:S06]  /*4000*/  MEMBAR.ALL.CTA ;  /* 0x0000000000007992 */ /* 0x0005ec0000008000 */
[----:B--2---:R-:W2:Y:S01]  /*4010*/  FENCE.VIEW.ASYNC.S ;  /* 0x00000000000073c6 */ /* 0x004ea20000000000 */
[----:B------:R-:W-:Y:S04]  /*4020*/  PRMT R0, RZ, 0x654, R0 ;  /* 0x00000654ff007816 */ /* 0x000fe80000000000 */
[----:B--2---:R2:W-:Y:S01]  /*4030*/  SYNCS.ARRIVE.TRANS64.RED.A1T0 RZ, [R0+URZ], RZ ;  /* 0x000000ff00ff79a7 */ /* 0x0045e200081004ff */
[----:B---3--:R-:W-:Y:S11]  /*4040*/  LOP3.LUT P3, RZ, R22, 0x1, RZ, 0xc0, !PT ;  /* 0x0000000116ff7812 */ /* 0x008ff6000786c0ff */
[----:B------:R-:W-:Y:S02]  /*4050*/  @!UPT UIADD3 URZ, UPT, UPT, URZ, URZ, URZ ;  /* 0x000000fffffff290 */ /* 0x000fe4000fffe0ff */
[----:B------:R-:W-:Y:S02]  /*4060*/  @P3 MOV R13, R20 ;  /* 0x00000014000d3202 */ /* 0x000fe40000000f00 */
[----:B------:R-:W-:Y:S01]  /*4070*/  @P3 LOP3.LUT R10, R21, 0xffff, RZ, 0xc0, !PT ;  /* 0x0000ffff150a3812 */ /* 0x000fe200078ec0ff */
[----:B--2---:R-:W-:Y:S06]  /*4080*/  @!P0 BRA `(.L_x_71) ;  /* 0x0000000000a48947 */ /* 0x004fec0003800000 */
[----:B-1----:R-:W-:Y:S01]  /*4090*/  IMAD.HI.U32 R33, R26, R7, RZ ;  /* 0x000000071a217227 */ /* 0x002fe200078e00ff */
[----:B------:R-:W-:Y:S02]  /*40a0*/  ISETP.NE.AND P0, PT, R6, 0x1, PT ;  /* 0x000000010600780c */ /* 0x000fe40003f05270 */
[----:B------:R-:W-:Y:S01]  /*40b0*/  ISETP.NE.AND P2, PT, R2, 0x1, PT ;  /* 0x000000010200780c */ /* 0x000fe20003f45270 */
[----:B----4-:R-:W-:Y:S01]  /*40c0*/  IMAD.HI.U32 R36, R25, R18, RZ ;  /* 0x0000001219247227 */ /* 0x010fe200078e00ff */
[----:B------:R-:W-:Y:S02]  /*40d0*/  SHF.R.U32.HI R33, RZ, R24, R33 ;  /* 0x00000018ff217219 */ /* 0x000fe40000011621 */
[----:B------:R-:W-:Y:S01]  /*40e0*/  ISETP.NE.AND P5, PT, R8, 0x1, PT ;  /* 0x000000010800780c */ /* 0x000fe20003fa5270 */
[----:B------:R-:W-:Y:S01]  /*40f0*/  IMAD.HI.U32 R38, R13, R18, RZ ;  /* 0x000000120d267227 */ /* 0x000fe200078e00ff */
[----:B------:R-:W-:Y:S02]  /*4100*/  SHF.R.U32.HI R36, RZ, R19, R36 ;  /* 0x00000013ff247219 */ /* 0x000fe40000011624 */
[----:B------:R-:W-:Y:S01]  /*4110*/  SEL R3, R26, R33, !P0 ;  /* 0x000000211a037207 */ /* 0x000fe20004000000 */
[C---:B------:R-:W-:Y:S01]  /*4120*/  IMAD.HI.U32 R33, R10.reuse, R7, RZ ;  /* 0x000000070a217227 */ /* 0x040fe200078e00ff */
[----:B------:R-:W-:Y:S02]  /*4130*/  SEL R11, R25, R36, !P5 ;  /* 0x00000024190b7207 */ /* 0x000fe40006800000 */
[----:B------:R-:W-:Y:S01]  /*4140*/  SHF.R.U32.HI R38, RZ, R19, R38 ;  /* 0x00000013ff267219 */ /* 0x000fe20000011626 */
[----:B------:R-:W-:Y:S01]  /*4150*/  IMAD.HI.U32 R44, R3, R4, RZ ;  /* 0x00000004032c7227 */ /* 0x000fe200078e00ff */
[----:B------:R-:W-:Y:S03]  /*4160*/  SHF.R.U32.HI R33, RZ, R24, R33 ;  /* 0x00000018ff217219 */ /* 0x000fe60000011621 */
[----:B------:R-:W-:Y:S01]  /*4170*/  IMAD.HI.U32 R36, R11, R4, RZ ;  /* 0x000000040b247227 */ /* 0x000fe200078e00ff */
[----:B------:R-:W-:Y:S02]  /*4180*/  @P2 SHF.R.U32.HI R3, RZ, R5, R44 ;  /* 0x00000005ff032219 */ /* 0x000fe4000001162c */
[----:B------:R-:W-:Y:S02]  /*4190*/  SEL R9, R10, R33, !P0 ;  /* 0x000000210a097207 */ /* 0x000fe40004000000 */
[----:B------:R-:W-:Y:S01]  /*41a0*/  @P2 SHF.R.U32.HI R11, RZ, R5, R36 ;  /* 0x00000005ff0b2219 */ /* 0x000fe20000011624 */
[C---:B------:R-:W-:Y:S01]  /*41b0*/  IMAD R12, R2.reuse, R3, RZ ;  /* 0x00000003020c7224 */ /* 0x040fe200078e02ff */
[----:B------:R-:W-:Y:S01]  /*41c0*/  SEL R3, R13, R38, !P5 ;  /* 0x000000260d037207 */ /* 0x000fe20006800000 */
[C---:B------:R-:W-:Y:S03]  /*41d0*/  IMAD.HI.U32 R16, R9.reuse, R4, RZ ;  /* 0x0000000409107227 */ /* 0x040fe600078e00ff */
[----:B------:R-:W-:Y:S01]  /*41e0*/  ISETP.GE.AND P0, PT, R9, R12, PT ;  /* 0x0000000c0900720c */ /* 0x000fe20003f06270 */
[C---:B------:R-:W-:Y:S01]  /*41f0*/  IMAD R14, R2.reuse, R11, RZ ;  /* 0x0000000b020e7224 */ /* 0x040fe200078e02ff */
[----:B------:R-:W-:Y:S04]  /*4200*/  SHF.R.U32.HI R16, RZ, R5, R16 ;  /* 0x00000005ff107219 */ /* 0x000fe80000011610 */
[----:B------:R-:W-:Y:S02]  /*4210*/  ISETP.GE.OR P0, PT, R3, R14, P0 ;  /* 0x0000000e0300720c */ /* 0x000fe40000706670 */
[----:B------:R-:W-:Y:S05]  /*4220*/  SEL R17, R9, R16, !P2 ;  /* 0x0000001009117207 */ /* 0x000fea0005000000 */
[----:B------:R-:W-:Y:S04]  /*4230*/  IMAD.MOV R15, RZ, RZ, -R17 ;  /* 0x000000ffff0f7224 */ /* 0x000fe800078e0a11 */
[----:B------:R-:W-:Y:S02]  /*4240*/  IMAD R15, R2, R15, R9 ;  /* 0x0000000f020f7224 */ /* 0x000fe400078e0209 */
[C---:B------:R-:W-:Y:S05]  /*4250*/  @!P0 IMAD.HI.U32 R12, R3.reuse, R4, RZ ;  /* 0x00000004030c8227 */ /* 0x040fea00078e00ff */
[----:B------:R-:W-:Y:S04]  /*4260*/  @!P0 SHF.R.U32.HI R12, RZ, R5, R12 ;  /* 0x00000005ff0c8219 */ /* 0x000fe8000001160c */
[----:B------:R-:W-:Y:S01]  /*4270*/  @!P0 SEL R0, R3, R12, !P2 ;  /* 0x0000000c03008207 */ /* 0x000fe20005000000 */
[----:B------:R-:W-:Y:S03]  /*4280*/  IMAD.MOV R12, RZ, RZ, -R3 ;  /* 0x000000ffff0c7224 */ /* 0x000fe600078e0a03 */
[----:B------:R-:W-:Y:S01]  /*4290*/  @!P0 IADD3 R16, PT, PT, R17, -R0, RZ ;  /* 0x8000000011108210 */ /* 0x000fe20007ffe0ff */
[----:B------:R-:W-:Y:S01]  /*42a0*/  @!P0 IMAD R0, R11, R15, R0 ;  /* 0x0000000f0b008224 */ /* 0x000fe200078e0200 */
[----:B------:R-:W-:Y:S01]  /*42b0*/  IADD3 R11, PT, PT, -R9, RZ, RZ ;  /* 0x000000ff090b7210 */ /* 0x000fe20007ffe1ff */
[----:B------:R-:W-:Y:S02]  /*42c0*/  IMAD R13, R8, R12, R13 ;  /* 0x0000000c080d7224 */ /* 0x000fe400078e020d */
[----:B------:R-:W-:Y:S02]  /*42d0*/  @!P0 IMAD R9, R16, R2, R3 ;  /* 0x0000000210098224 */ /* 0x000fe400078e0203 */
[----:B------:R-:W-:Y:S02]  /*42e0*/  @!P0 IMAD.MOV.U32 R3, RZ, RZ, R0 ;  /* 0x000000ffff038224 */ /* 0x000fe400078e0000 */
[----:B------:R-:W-:Y:S02]  /*42f0*/  IMAD R10, R6, R11, R10 ;  /* 0x0000000b060a7224 */ /* 0x000fe400078e020a */
[----:B------:R-:W-:Y:S02]  /*4300*/  IMAD R13, R3, R8, R13 ;  /* 0x00000008030d7224 */ /* 0x000fe400078e020d */
[----:B------:R-:W-:Y:S02]  /*4310*/  IMAD R10, R9, R6, R10 ;  /* 0x00000006090a7224 */ /* 0x000fe400078e020a */
.L_x_71:
[----:B------:R-:W-:Y:S05]  /*4320*/  BRA.U UP1, `(.L_x_72) ;  /* 0x0000000101107547 */ /* 0x000fea000b800000 */
[----:B------:R-:W-:Y:S04]  /*4330*/  MOV R0, UR5 ;  /* 0x0000000500007c02 */ /* 0x000fe80008000f00 */
[----:B------:R-:W-:Y:S04]  /*4340*/  SHF.L.U32 R3, R0, 0x1f, RZ ;  /* 0x0000001f00037819 */ /* 0x000fe800000006ff */
[----:B------:R-:W2:Y:S02]  /*4350*/  SYNCS.PHASECHK.TRANS64.TRYWAIT P0, [UR13+0x88], R3 ;  /* 0x00008803ff0075a7 */ /* 0x000ea4000800110d */
[----:B--2---:R-:W-:Y:S05]  /*4360*/  @!P0 BRA `(.L_x_73) ;  /* 0x0000002000d88947 */ /* 0x004fea0003800000 */
.L_x_72:
[----:B------:R-:W-:Y:S05]  /*4370*/  BRA.U !UP3, `(.L_x_74) ;  /* 0x000000010b347547 */ /* 0x000fea000b800000 */
[----:B------:R-:W-:Y:S01]  /*4380*/  UPLOP3.LUT UP0, UPT, UPT, UPT, UP2, 0x80, 0x8 ;  /* 0x000000000008789c */ /* 0x000fe20003f0f020 */
[----:B------:R-:W-:Y:S05]  /*4390*/  HFMA2 R42, -RZ, RZ, 0, 5.9604644775390625e-08 ;  /* 0x00000001ff2a7431 */ /* 0x000fea00000001ff */
[----:B------:R-:W-:Y:S05]  /*43a0*/  PLOP3.LUT P0, PT, PT, PT, UP0, 0x80, 0x8 ;  /* 0x000000000008781c */ /* 0x000fea0003f0f008 */
[----:B------:R-:W3:Y:S01]  /*43b0*/  @UP0 LDCU.64 UR10, c[0x0][0x888] ;  /* 0x00011100ff0a07ac */ /* 0x000ee20008000a00 */
[----:B------:R-:W-:Y:S04]  /*43c0*/  @UP0 UIMAD UR8, UR36, UR6, URZ ;  /* 0x00000006240802a4 */ /* 0x000fe8000f8e02ff */
[----:B---3--:R-:W-:Y:S06]  /*43d0*/  @UP0 UIMAD.WIDE UR10, UR8, 0x4, UR10 ;  /* 0x00000004080a08a5 */ /* 0x008fec000f8e020a */
[----:B------:R-:W-:Y:S02]  /*43e0*/  IMAD.U32 R14, RZ, RZ, UR10 ;  /* 0x0000000aff0e7e24 */ /* 0x000fe4000f8e00ff */
[----:B------:R-:W-:Y:S05]  /*43f0*/  IMAD.U32 R15, RZ, RZ, UR11 ;  /* 0x0000000bff0f7e24 */ /* 0x000fea000f8e00ff */
[----:B--2---:R-:W2:Y:S02]  /*4400*/  @P0 LDG.E R0, desc[UR44][R14.64] ;  /* 0x0000002c0e000981 */ /* 0x004ea4000c1e1900 */
[----:B--2---:R-:W-:Y:S01]  /*4410*/  @P0 R2UR UR38, R0 ;  /* 0x00000000002602ca */ /* 0x004fe200000e0000 */
[----:B------:R-:W-:Y:S05]  /*4420*/  IMAD.MOV.U32 R0, RZ, RZ, 0x1 ;  /* 0x00000001ff007424 */ /* 0x000fea00078e00ff */
[----:B------:R-:W-:Y:S08]  /*4430*/  @!P0 PRMT R42, R0, 0x7610, R42 ;  /* 0x00007610002a8816 */ /* 0x000ff0000000002a */
[----:B------:R-:W3:Y:S02]  /*4440*/  @!UP0 LDCU UR38, c[0x0][0x880] ;  /* 0x00011000ff2687ac */ /* 0x000ee40008000800 */
.L_x_74:
[----:B---3--:R-:W-:Y:S01]  /*4450*/  @!P4 FSETP.EQ.AND P5, PT, RZ, UR38, PT ;  /* 0x00000026ff00cc0b */ /* 0x008fe2000bfa2000 */
[----:B------:R-:W-:Y:S01]  /*4460*/  @!UPT UIADD3 URZ, UPT, UPT, URZ, URZ, URZ ;  /* 0x000000fffffff290 */ /* 0x000fe2000fffe0ff */
[----:B------:R-:W-:Y:S11]  /*4470*/  @!P4 BRA `(.L_x_75) ;  /* 0x000000000014c947 */ /* 0x000ff60003800000 */
[----:B------:R-:W-:Y:S02]  /*4480*/  LOP3.LUT P0, RZ, R42, 0xff, RZ, 0xc0, !PT ;  /* 0x000000ff2aff7812 */ /* 0x000fe4000780c0ff */
[----:B------:R-:W-:Y:S04]  /*4490*/  PLOP3.LUT P5, PT, PT, PT, UP0, 0x80, 0x8 ;  /* 0x000000000008781c */ /* 0x000fe80003faf008 */
[----:B------:R-:W-:Y:S07]  /*44a0*/  PLOP3.LUT P5, PT, P5, PT, PT, 0x8, 0x80 ;  /* 0x000000000080781c */ /* 0x000fee0002fae170 */
[----:B------:R-:W-:Y:S11]  /*44b0*/  @P0 FSETP.EQ.AND P5, PT, RZ, UR38, PT ;  /* 0x00000026ff000c0b */ /* 0x000ff6000bfa2000 */
[----:B------:R-:W-:Y:S02]  /*44c0*/  @!UPT UIADD3 URZ, UPT, UPT, URZ, URZ, URZ ;  /* 0x000000fffffff290 */ /* 0x000fe4000fffe0ff */
.L_x_75:
[----:B------:R-:W3:Y:S01]  /*44d0*/  LDC.64 R16, c[0x0][0xb10] ;  /* 0x0002c400ff107b82 */ /* 0x000ee20000000a00 */
[----:B------:R-:W-:Y:S01]  /*44e0*/  ULEA UR14, UR16, UR13, 0x3 ;  /* 0x0000000d100e7291 */ /* 0x000fe2000f8e18ff */
[----:B------:R-:W-:Y:S01]  /*44f0*/  SHF.L.U32 R11, R32, 0x1f, RZ ;  /* 0x0000001f200b7819 */ /* 0x000fe200000006ff */
[----:B------:R-:W-:Y:S01]  /*4500*/  VIADD R31, R31, 0x1 ;  /* 0x000000011f1f7836 */ /* 0x000fe20000000000 */
[----:B------:R-:W-:Y:S04]  /*4510*/  @P3 SHF.R.U32.HI R28, RZ, 0x10, R21 ;  /* 0x00000010ff1c3819 */ /* 0x000fe80000011615 */
[----:B------:R-:W5:Y:S02]  /*4520*/  LDC.64 R14, c[0x0][0xb18] ;  /* 0x0002c600ff0e7b82 */ /* 0x000f640000000a00 */
[----:B------:R-:W1:Y:S01]  /*4530*/  SYNCS.PHASECHK.TRANS64.TRYWAIT P4, [UR14+0x70], R11 ;  /* 0x0000700bff0075a7 */ /* 0x000e62000808110e */
[----:B---3--:R-:W-:Y:S05]  /*4540*/  @!P1 IMAD.HI.U32 R12, R13, R16, RZ ;  /* 0x000000100d0c9227 */ /* 0x008fea00078e00ff */
[----:B--2---:R-:W2:Y:S01]  /*4550*/  @!P1 LDC R0, c[0x0][0xb20] ;  /* 0x0002c800ff009b82 */ /* 0x004ea20000000800 */
[----:B------:R-:W-:Y:S01]  /*4560*/  @!P1 SHF.R.U32.HI R12, RZ, R17, R12 ;  /* 0x00000011ff0c9219 */ /* 0x000fe2000001160c */
[----:B-----5:R-:W-:Y:S01]  /*4570*/  @!P1 IMAD.HI.U32 R9, R10, R15, RZ ;  /* 0x0000000f0a099227 */ /* 0x020fe200078e00ff */
[----:B------:R-:W-:Y:S05]  /*4580*/  @!P1 ISETP.NE.AND P0, PT, R14, 0x1, PT ;  /* 0x000000010e00980c */ /* 0x000fea0003f05270 */
[----:B------:R-:W3:Y:S01]  /*4590*/  @!P1 LDC R3, c[0x0][0xb0c] ;  /* 0x0002c300ff039b82 */ /* 0x000ee20000000800 */
[----:B--2---:R-:W-:Y:S02]  /*45a0*/  @!P1 SHF.R.U32.HI R9, RZ, R0, R9 ;  /* 0x00000000ff099219 */ /* 0x004fe40000011609 */
[----:B---3--:R-:W-:Y:S02]  /*45b0*/  @!P1 ISETP.NE.AND P2, PT, R3, 0x1, PT ;  /* 0x000000010300980c */ /* 0x008fe40003f45270 */
[----:B------:R-:W-:Y:S02]  /*45c0*/  @!P1 SEL R9, R10, R9, !P0 ;  /* 0x000000090a099207 */ /* 0x000fe40004000000 */
[----:B------:R-:W-:Y:S02]  /*45d0*/  ELECT P0, URZ, PT ;  /* 0x0000000000ff782f */ /* 0x000fe40003800000 */
[----:B------:R-:W-:Y:S05]  /*45e0*/  @!P1 SEL R12, R13, R12, !P2 ;  /* 0x0000000c0d0c9207 */ /* 0x000fea0005000000 */
[----:B------:R-:W-:Y:S02]  /*45f0*/  @!P1 IMAD.IADD R0, R9, 0x1, -R12 ;  /* 0x0000000109009824 */ /* 0x000fe400078e0a0c */
[----:B------:R-:W-:Y:S02]  /*4600*/  @!P1 IMAD.IADD R9, R12, 0x1, -R9 ;  /* 0x000000010c099824 */ /* 0x000fe400078e0a09 */
[----:B------:R-:W-:Y:S02]  /*4610*/  @!P1 IMAD R13, R0, R3, R13 ;  /* 0x00000003000d9224 */ /* 0x000fe400078e020d */
[----:B------:R-:W-:Y:S01]  /*4620*/  @!P1 IMAD R10, R9, R14, R10 ;  /* 0x0000000e090a9224 */ /* 0x000fe200078e020a */
[----:B-1----:R-:W-:Y:S06]  /*4630*/  @!P4 BRA `(.L_x_76) ;  /* 0x00000020003cc947 */ /* 0x002fec0003800000 */
.L_x_133:
[----:B------:R-:W-:Y:S01]  /*4640*/  PLOP3.LUT P5, PT, P5, P0, PT, 0xf2, 0x2f ;  /* 0x00000000002f781c */ /* 0x000fe20002fa1e72 */
[----:B------:R-:W-:Y:S01]  /*4650*/  UMOV UR18, 0x0 ;  /* 0x0000000000127882 */ /* 0x000fe20000000000 */
[----:B------:R-:W-:Y:S01]  /*4660*/  UMOV UR19, 0x10000000 ;  /* 0x1000000000137882 */ /* 0x000fe20000000000 */
[----:B------:R-:W-:Y:S01]  /*4670*/  UMOV UR12, UR36 ;  /* 0x00000024000c7c82 */ /* 0x000fe20008000000 */
[----:B------:R-:W-:Y:S09]  /*4680*/  @P3 R2UR UR36, R28 ;  /* 0x000000001c2432ca */ /* 0x000ff200000e0000 */
[----:B------:R-:W-:Y:S01]  /*4690*/  @!P5 IADD3 R3, P0, PT, R34, 0x580, RZ ;  /* 0x000005802203d810 */ /* 0x000fe20007f1e0ff */
[----:B------:R-:W-:Y:S01]  /*46a0*/  @!P5 IMAD.SHL.U32 R41, R41, 0x8, RZ ;  /* 0x000000082929d824 */ /* 0x000fe200078e00ff */
[----:B------:R-:W-:Y:S01]  /*46b0*/  VOTEU.ALL UP1, P5 ;  /* 0x0000000000ff7886 */ /* 0x000fe20002820000 */
[----:B------:R-:W-:Y:S01]  /*46c0*/  @!P5 IMAD.SHL.U32 R43, R43, 0x80, RZ ;  /* 0x000000802b2bd824 */ /* 0x000fe200078e00ff */
[----:B------:R-:W-:Y:S01]  /*46d0*/  @!P5 R2UR UR9, R3 ;  /* 0x000000000309d2ca */ /* 0x000fe200000e0000 */
[----:B-1----:R-:W-:Y:S01]  /*46e0*/  @!P5 IMAD.X R0, RZ, RZ, R35, P0 ;  /* 0x000000ffff00d224 */ /* 0x002fe200000e0623 */
[----:B------:R-:W-:Y:S01]  /*46f0*/  @!P5 R2UR UR10, R41 ;  /* 0x00000000290ad2ca */ /* 0x000fe200000e0000 */
[----:B------:R-:W-:Y:S01]  /*4700*/  @!UP1 ULEA UR15, UR16, UR13, 0xb ;  /* 0x0000000d100f9291 */ /* 0x000fe2000f8e58ff */
[----:B------:R-:W-:Y:S01]  /*4710*/  @!P5 R2UR UR11, R43 ;  /* 0x000000002b0bd2ca */ /* 0x000fe200000e0000 */
[----:B------:R-:W-:Y:S01]  /*4720*/  UIADD3 UR16, UPT, UPT, UR16, 0x1, URZ ;  /* 0x0000000110107890 */ /* 0x000fe2000fffe0ff */
[----:B------:R-:W-:Y:S01]  /*4730*/  @!P5 R2UR UR8, R0 ;  /* 0x000000000008d2ca */ /* 0x000fe200000e0000 */
[----:B------:R-:W-:Y:S01]  /*4740*/  IMAD.IADD R41, R10, 0x1, R29 ;  /* 0x000000010a297824 */ /* 0x000fe200078e021d */
[----:B------:R-:W-:Y:S01]  /*4750*/  ISETP.NE.AND P0, PT, R31, 0x2, PT ;  /* 0x000000021f00780c */ /* 0x000fe20003f05270 */
[----:B------:R-:W-:Y:S03]  /*4760*/  IMAD.IADD R43, R13, 0x1, R40 ;  /* 0x000000010d2b7824 */ /* 0x000fe600078e0228 */
[----:B------:R-:W-:Y:S01]  /*4770*/  SEL R3, RZ, 0x1, P0 ;  /* 0x00000001ff037807 */ /* 0x000fe20000000000 */
[----:B------:R-:W-:Y:S01]  /*4780*/  IMAD.U32 R14, RZ, RZ, UR9 ;  /* 0x00000009ff0e7e24 */ /* 0x000fe2000f8e00ff */
[----:B------:R-:W-:Y:S01]  /*4790*/  UIADD3 UR9, UPT, UPT, UR14, 0x60, URZ ;  /* 0x000000600e097890 */ /* 0x000fe2000fffe0ff */
[----:B------:R-:W-:Y:S02]  /*47a0*/  SEL R31, R31, RZ, P0 ;  /* 0x000000ff1f1f7207 */ /* 0x000fe40000000000 */
[----:B------:R-:W-:Y:S02]  /*47b0*/  LOP3.LUT R30, R30, R3, RZ, 0x3c, !PT ;  /* 0x000000031e1e7212 */ /* 0x000fe400078e3cff */
[----:B------:R-:W-:Y:S01]  /*47c0*/  IMAD.U32 R15, RZ, RZ, UR8 ;  /* 0x00000008ff0f7e24 */ /* 0x000fe2000f8e00ff */
[----:B------:R-:W-:Y:S01]  /*47d0*/  @!P5 R2UR UR20, R14 ;  /* 0x000000000e14d2ca */ /* 0x000fe200000e0000 */
[----:B------:R-:W-:Y:S01]  /*47e0*/  @!UP1 UIADD3 UR8, UPT, UPT, UR15, 0x180, URZ ;  /* 0x000001800f089890 */ /* 0x000fe2000fffe0ff */
[----:B------:R-:W-:Y:S02]  /*47f0*/  VOTEU.ALL UP1, P5 ;  /* 0x0000000000ff7886 */ /* 0x000fe40002820000 */
[----:B------:R-:W-:Y:S01]  /*4800*/  @!P5 R2UR UR21, R15 ;  /* 0x000000000f15d2ca */ /* 0x000fe200000e0000 */
[----:B------:R-:W-:Y:S11]  /*4810*/  UPRMT UR15, UR4, 0x654, UR9 ;  /* 0x00000654040f7896 */ /* 0x000ff60008000009 */
[----:B------:R-:W-:Y:S01]  /*4820*/  @!UPT UIADD3 URZ, UPT, UPT, URZ, URZ, URZ ;  /* 0x000000fffffff290 */ /* 0x000fe2000fffe0ff */
[----:B------:R2:W-:Y:S01]  /*4830*/  @!UP1 UTMALDG.3D [UR8], [UR20], desc[UR18] ;  /* 0x00001208140095b4 */ /* 0x0005e20008011000 */
[----:B------:R2:W-:Y:S01]  /*4840*/  @!P5 SYNCS.ARRIVE.TRANS64.RED.A0TR RZ, [UR14+0x60], R27 ;  /* 0x0000601bffffd9a7 */ /* 0x0005e2000830040e */
[----:B------:R-:W-:Y:S04]  /*4850*/  UISETP.NE.AND UP1, UPT, UR16, 0x2, UPT ;  /* 0x000000021000788c */ /* 0x000fe8000bf25270 */
[----:B------:R-:W-:Y:S02]  /*4860*/  USEL UR14, URZ, 0x1, UP1 ;  /* 0x00000001ff0e7887 */ /* 0x000fe40008800000 */
[----:B------:R-:W-:Y:S02]  /*4870*/  USEL UR16, UR16, URZ, UP1 ;  /* 0x000000ff10107287 */ /* 0x000fe40008800000 */
[----:B------:R-:W-:Y:S02]  /*4880*/  UPLOP3.LUT UP1, UPT, UPT, UPT, UPT, 0x80, 0x8 ;  /* 0x000000000008789c */ /* 0x000fe40003f2f070 */
[----:B------:R-:W-:Y:S01]  /*4890*/  LOP3.LUT R32, R32, UR14, RZ, 0x3c, !PT ;  /* 0x0000000e20207c12 */ /* 0x000fe2000f8e3cff */
[----:B------:R-:W-:Y:S01]  /*48a0*/  SYNCS.ARRIVE.TRANS64.RED.A1T0 RZ, [UR15], RZ ;  /* 0x000000ffffff79a7 */ /* 0x000fe2000810040f */
[----:B------:R-:W-:Y:S07]  /*48b0*/  @P3 BRA `(.L_x_77) ;  /* 0xfffffff400983947 */ /* 0x000fee000383ffff */
[----:B------:R-:W-:Y:S01]  /*48c0*/  UIADD3 UR13, UPT, UPT, UR13, 0x70, URZ ;  /* 0x000000700d0d7890 */ /* 0x000fe2000fffe0ff */
[----:B------:R-:W-:-:S03]  /*48d0*/  SHF.L.U32 R3, R32, 0x1f, RZ ;  /* 0x0000001f20037819 */ /* 0x000fc600000006ff */
[----:B------:R-:W-:-:S09]  /*48e0*/  ULEA UR4, UR16, UR13, 0x3 ;  /* 0x0000000d10047291 */ /* 0x000fd2000f8e18ff */
[----:B------:R-:W1:Y:S02]  /*48f0*/  SYNCS.PHASECHK.TRANS64.TRYWAIT P0, [UR4], R3 ;  /* 0x00000003ff0075a7 */ /* 0x000e640008001104 */
[----:B-1----:R-:W-:Y:S05]  /*4900*/  @!P0 BRA `(.L_x_78) ;  /* 0x0000001c00a08947 */ /* 0x002fea0003800000 */
.L_x_135:
        /* <DEDUP_REMOVED lines=8> */
.L_x_79:
[----:B-1----:R1:W3:Y:S02]  /*4990*/  SYNCS.PHASECHK.TRANS64.TRYWAIT P0, [R0+URZ], R3 ;  /* 0x00000003000075a7 */ /* 0x0022e400080011ff */
[----:B---3--:R-:W-:Y:S05]  /*49a0*/  @!P0 NANOSLEEP.SYNCS 0x989680 ;  /* 0x009896800000895d */ /* 0x008fea0003900000 */
[----:B------:R-:W3:Y:S02]  /*49b0*/  @!P0 SYNCS.PHASECHK.TRANS64 P0, [R0+URZ], R3 ;  /* 0x00000003000085a7 */ /* 0x000ee400080010ff */
[----:B--23--:R-:W-:Y:S05]  /*49c0*/  @P0 EXIT ;  /* 0x000000000000094d */ /* 0x00cfea0003800000 */
[----:B------:R-:W-:Y:S05]  /*49d0*/  BRA `(.L_x_79) ;  /* 0xfffffffc00ec7947 */ /* 0x000fea000383ffff */
.L_x_69:
[----:B------:R-:W-:-:S06]  /*49e0*/  UISETP.GE.AND UP1, UPT, UR8, 0x4, UPT ;  /* 0x000000040800788c */ /* 0x000fcc000bf26270 */
[----:B------:R-:W-:-:S13]  /*49f0*/  PLOP3.LUT P0, PT, PT, PT, UP1, 0x80, 0x8 ;  /* 0x000000000008781c */ /* 0x000fda0003f0f018 */
[----:B------:R-:W-:Y:S05]  /*4a00*/  @!P0 EXIT ;  /* 0x000000000000894d */ /* 0x000fea0003800000 */
[----:B------:R-:W-:Y:S01]  /*4a10*/  BAR.SYNC.DEFER_BLOCKING 0x6, 0xa0 ;  /* 0x0182800000007b1d */ /* 0x000fe20000010000 */
[C---:B------:R-:W-:Y:S01]  /*4a20*/  IMAD.U32 R26, R57.reuse, 0x10000, RZ ;  /* 0x00010000391a7824 */ /* 0x040fe200078e00ff */
[----:B------:R-:W-:Y:S01]  /*4a30*/  LOP3.LUT R56, R0, 0x60, R57, 0xf8, !PT ;  /* 0x0000006000387812 */ /* 0x000fe200078ef839 */
[----:B------:R-:W-:Y:S01]  /*4a40*/  HFMA2 R55, -RZ, RZ, 0, 5.9604644775390625e-08 ;  /* 0x00000001ff377431 */ /* 0x000fe200000001ff */
[----:B------:R-:W-:Y:S01]  /*4a50*/  LOP3.LUT R57, R57, 0x60, RZ, 0xc0, !PT ;  /* 0x0000006039397812 */ /* 0x000fe200078ec0ff */
[----:B------:R-:W-:Y:S01]  /*4a60*/  IMAD.MOV.U32 R54, RZ, RZ, RZ ;  /* 0x000000ffff367224 */ /* 0x000fe200078e00ff */
[----:B------:R-:W-:Y:S02]  /*4a70*/  UMOV UR5, 0x400 ;  /* 0x0000040000057882 */ /* 0x000fe40000000000 */
[----:B------:R-:W1:Y:S01]  /*4a80*/  LDC R49, c[0x0][0x370] ;  /* 0x0000dc00ff317b82 */ /* 0x000e620000000800 */
[----:B------:R-:W-:Y:S01]  /*4a90*/  ULEA UR5, UR4, UR5, 0x18 ;  /* 0x0000000504057291 */ /* 0x000fe2000f8ec0ff */
[----:B------:R-:W-:Y:S01]  /*4aa0*/  LOP3.LUT R26, R26, 0x600000, RZ, 0xc0, !PT ;  /* 0x006000001a1a7812 */ /* 0x000fe200078ec0ff */
[----:B------:R-:W-:Y:S01]  /*4ab0*/  IMAD.MOV.U32 R53, RZ, RZ, RZ ;  /* 0x000000ffff357224 */ /* 0x000fe200078e00ff */
[----:B------:R-:W-:Y:S01]  /*4ac0*/  MOV R61, RZ ;  /* 0x000000ff003d7202 */ /* 0x000fe20000000f00 */
[----:B------:R-:W2:Y:S01]  /*4ad0*/  LDCU.64 UR54, c[0x0][0x348] ;  /* 0x00006900ff3677ac */ /* 0x000ea20008000a00 */
[----:B------:R-:W-:-:S02]  /*4ae0*/  SHF.L.U32 R56, R56, 0x4, RZ ;  /* 0x0000000438387819 */ /* 0x000fc400000006ff */
[----:B------:R-:W4:Y:S01]  /*4af0*/  LDC R24, c[0x0][0xb0c] ;  /* 0x0002c300ff187b82 */ /* 0x000f220000000800 */
[----:B------:R-:W1:Y:S01]  /*4b00*/  LDCU.64 UR40, c[0x0][0x888] ;  /* 0x00011100ff2877ac */ /* 0x000e620008000a00 */
[----:B------:R-:W1:Y:S06]  /*4b10*/  LDCU.64 UR42, c[0x0][0x890] ;  /* 0x00011200ff2a77ac */ /* 0x000e6c0008000a00 */
[----:B------:R-:W1:Y:S01]  /*4b20*/  LDC R48, c[0x0][0xb20] ;  /* 0x0002c800ff307b82 */ /* 0x000e620000000800 */
[----:B------:R-:W3:Y:S01]  /*4b30*/  LDS R3, [UR5+0x140] ;  /* 0x00014005ff037984 */ /* 0x000ee20008000800 */
[----:B------:R-:W-:Y:S01]  /*4b40*/  UMOV UR37, URZ ;  /* 0x000000ff00257c82 */ /* 0x000fe20008000000 */
[----:B------:R-:W-:Y:S01]  /*4b50*/  UMOV UR50, URZ ;  /* 0x000000ff00327c82 */ /* 0x000fe20008000000 */
[----:B------:R-:W-:Y:S01]  /*4b60*/  UMOV UR49, URZ ;  /* 0x000000ff00317c82 */ /* 0x000fe20008000000 */
[----:B------:R-:W-:-:S03]  /*4b70*/  UMOV UR48, URZ ;  /* 0x000000ff00307c82 */ /* 0x000fc60008000000 */
[----:B------:R-:W1:Y:S08]  /*4b80*/  LDC R22, c[0x0][0xb30] ;  /* 0x0002cc00ff167b82 */ /* 0x000e700000000800 */
[----:B------:R-:W1:Y:S08]  /*4b90*/  LDC.64 R38, c[0x0][0xb10] ;  /* 0x0002c400ff267b82 */ /* 0x000e700000000a00 */
[----:B------:R-:W1:Y:S08]  /*4ba0*/  LDC.64 R18, c[0x0][0xb18] ;  /* 0x0002c600ff127b82 */ /* 0x000e700000000a00 */
[----:B------:R-:W1:Y:S08]  /*4bb0*/  LDC.64 R16, c[0x0][0xb28] ;  /* 0x0002ca00ff107b82 */ /* 0x000e700000000a00 */
[----:B------:R-:W1:Y:S01]  /*4bc0*/  LDC.64 R36, c[0x0][0x8b0] ;  /* 0x00022c00ff247b82 */ /* 0x000e620000000a00 */
[----:B---3--:R-:W-:-:S07]  /*4bd0*/  IMAD.IADD R26, R3, 0x1, R26 ;  /* 0x00000001031a7824 */ /* 0x008fce00078e021a */
[----:B------:R-:W3:Y:S08]  /*4be0*/  LDC.64 R30, c[0x0][0x8a8] ;  /* 0x00022a00ff1e7b82 */ /* 0x000ef00000000a00 */
[----:B--2-4-:R-:W1:Y:S02]  /*4bf0*/  LDC R50, c[0x0][0x374] ;  /* 0x0000dd00ff327b82 */ /* 0x014e640000000800 */
.L_x_95:
[----:B--2---:R-:W2:Y:S01]  /*4c00*/  S2UR UR46, SR_CgaCtaId ;  /* 0x00000000002e79c3 */ /* 0x004ea20000008800 */
[----:B------:R-:W-:Y:S01]  /*4c10*/  UMOV UR39, 0x400 ;  /* 0x0000040000277882 */ /* 0x000fe20000000000 */
[----:B------:R-:W-:Y:S01]  /*4c20*/  SHF.L.U32 R3, R53, 0x1f, RZ ;  /* 0x0000001f35037819 */ /* 0x000fe200000006ff */
[----:B--2---:R-:W-:Y:S06]  /*4c30*/  ULEA UR39, UR46, UR39, 0x18 ;  /* 0x000000272e277291 */ /* 0x004fec000f8ec0ff */
[C---:B------:R-:W-:Y:S02]  /*4c40*/  LEA R0, R61.reuse, UR39, 0x3 ;  /* 0x000000273d007c11 */ /* 0x040fe4000f8e18ff */
[----:B------:R-:W-:Y:S02]  /*4c50*/  LEA R12, R61, UR39, 0x4 ;  /* 0x000000273d0c7c11 */ /* 0x000fe4000f8e20ff */
[----:B------:R-:W2:Y:S02]  /*4c60*/  SYNCS.PHASECHK.TRANS64.TRYWAIT P0, [R0+URZ+0x90], R3 ;  /* 0x00009003000075a7 */ /* 0x000ea400080011ff */
[----:B-12---:R-:W-:Y:S05]  /*4c70*/  @!P0 BRA `(.L_x_80) ;  /* 0x0000001800dc8947 */ /* 0x006fea0003800000 */
.L_x_136:
[----:B------:R-:W-:Y:S01]  /*4c80*/  ISETP.GE.AND P0, PT, R2, 0x1, PT ;  /* 0x000000010200780c */ /* 0x000fe20003f06270 */
[----:B------:R-:W4:Y:S01]  /*4c90*/  LDS.128 R12, [R12+0x120] ;  /* 0x000120000c0c7984 */ /* 0x000f220000000c00 */
[----:B-1----:R-:W-:Y:S01]  /*4ca0*/  ISETP.NE.U32.AND P3, PT, R36, RZ, PT ;  /* 0x000000ff2400720c */ /* 0x002fe20003f65070 */
[----:B--2---:R-:W-:Y:S01]  /*4cb0*/  VIADD R0, R0, 0xa0 ;  /* 0x000000a000007836 */ /* 0x004fe20000000000 */
[----:B------:R-:W-:Y:S04]  /*4cc0*/  UISETP.NE.AND UP0, UPT, UR52, URZ, UPT ;  /* 0x000000ff3400728c */ /* 0x000fe8000bf05270 */
[----:B------:R-:W-:Y:S01]  /*4cd0*/  PRMT R0, RZ, 0x654, R0 ;  /* 0x00000654ff007816 */ /* 0x000fe20000000000 */
[----:B------:R-:W-:Y:S01]  /*4ce0*/  @!PT LDS RZ, [RZ] ;  /* 0x00000000fffff984 */ /* 0x000fe20000000800 */
[----:B------:R-:W-:Y:S01]  /*4cf0*/  @!PT LDS RZ, [RZ] ;  /* 0x00000000fffff984 */ /* 0x000fe20000000800 */
[----:B------:R-:W-:Y:S01]  /*4d00*/  @!PT LDS RZ, [RZ] ;  /* 0x00000000fffff984 */ /* 0x000fe20000000800 */
[----:B------:R-:W-:Y:S01]  /*4d10*/  @!PT LDS RZ, [RZ] ;  /* 0x00000000fffff984 */ /* 0x000fe20000000800 */
[----:B------:R1:W-:Y:S06]  /*4d20*/  MEMBAR.ALL.CTA ;  /* 0x0000000000007992 */ /* 0x0003ec0000008000 */
[----:B-1----:R-:W1:Y:S01]  /*4d30*/  FENCE.VIEW.ASYNC.S ;  /* 0x00000000000073c6 */ /* 0x002e620000000000 */
[----:B------:R-:W-:Y:S01]  /*4d40*/  PLOP3.LUT P2, PT, PT, PT, UP0, 0x80, 0x8 ;  /* 0x000000000008781c */ /* 0x000fe20003f4f008 */
[----:B-1----:R1:W-:Y:S01]  /*4d50*/  SYNCS.ARRIVE.TRANS64.RED.A1T0 RZ, [R0+URZ], RZ ;  /* 0x000000ff00ff79a7 */ /* 0x0023e200081004ff */
[----:B----4-:R-:W-:Y:S04]  /*4d60*/  LOP3.LUT P6, RZ, R14, 0x1, RZ, 0xc0, !PT ;  /* 0x000000010eff7812 */ /* 0x010fe800078cc0ff */
[----:B------:R-:W-:Y:S09]  /*4d70*/  P2R R58, PR, RZ, 0x40 ;  /* 0x00000040ff3a7803 */ /* 0x000ff20000000000 */
[----:B------:R-:W-:Y:S02]  /*4d80*/  @P6 MOV R25, R12 ;  /* 0x0000000c00196202 */ /* 0x000fe40000000f00 */
[----:B------:R-:W-:Y:S01]  /*4d90*/  @P6 LOP3.LUT R23, R13, 0xffff, RZ, 0xc0, !PT ;  /* 0x0000ffff0d176812 */ /* 0x000fe200078ec0ff */
[----:B-1----:R-:W-:Y:S06]  /*4da0*/  @!P0 BRA `(.L_x_81) ;  /* 0x0000000000a48947 */ /* 0x002fec0003800000 */
[----:B------:R-:W-:Y:S01]  /*4db0*/  IMAD.HI.U32 R11, R50, R19, RZ ;  /* 0x00000013320b7227 */ /* 0x000fe200078e00ff */
[----:B------:R-:W-:Y:S02]  /*4dc0*/  ISETP.NE.AND P0, PT, R18, 0x1, PT ;  /* 0x000000011200780c */ /* 0x000fe40003f05270 */
[----:B------:R-:W-:Y:S01]  /*4dd0*/  ISETP.NE.AND P1, PT, R2, 0x1, PT ;  /* 0x000000010200780c */ /* 0x000fe20003f25270 */
[----:B------:R-:W-:Y:S01]  /*4de0*/  IMAD.HI.U32 R10, R49, R38, RZ ;  /* 0x00000026310a7227 */ /* 0x000fe200078e00ff */
[----:B------:R-:W-:Y:S02]  /*4df0*/  SHF.R.U32.HI R11, RZ, R48, R11 ;  /* 0x00000030ff0b7219 */ /* 0x000fe4000001160b */
[----:B------:R-:W-:Y:S01]  /*4e00*/  ISETP.NE.AND P4, PT, R24, 0x1, PT ;  /* 0x000000011800780c */ /* 0x000fe20003f85270 */
[----:B------:R-:W-:Y:S01]  /*4e10*/  IMAD.HI.U32 R28, R25, R38, RZ ;  /* 0x00000026191c7227 */ /* 0x000fe200078e00ff */
[----:B------:R-:W-:Y:S02]  /*4e20*/  SHF.R.U32.HI R10, RZ, R39, R10 ;  /* 0x00000027ff0a7219 */ /* 0x000fe4000001160a */
[----:B------:R-:W-:Y:S01]  /*4e30*/  SEL R3, R50, R11, !P0 ;  /* 0x0000000b32037207 */ /* 0x000fe20004000000 */
[----:B------:R-:W-:Y:S01]  /*4e40*/  IMAD.HI.U32 R11, R23, R19, RZ ;  /* 0x00000013170b7227 */ /* 0x000fe200078e00ff */
[----:B------:R-:W-:Y:S02]  /*4e50*/  SEL R7, R49, R10, !P4 ;  /* 0x0000000a31077207 */ /* 0x000fe40006000000 */
[----:B------:R-:W-:Y:S01]  /*4e60*/  SHF.R.U32.HI R28, RZ, R39, R28 ;  /* 0x00000027ff1c7219 */ /* 0x000fe2000001161c */
[-C--:B------:R-:W-:Y:S04]  /*4e70*/  IMAD.HI.U32 R10, R3, R16.reuse, RZ ;  /* 0x00000010030a7227 */ /* 0x080fe800078e00ff */
[----:B------:R-:W-:Y:S01]  /*4e80*/  IMAD.HI.U32 R20, R7, R16, RZ ;  /* 0x0000001007147227 */ /* 0x000fe200078e00ff */
[-C--:B------:R-:W-:Y:S02]  /*4e90*/  @P1 SHF.R.U32.HI R3, RZ, R17.reuse, R10 ;  /* 0x00000011ff031219 */ /* 0x080fe4000001160a */
[----:B------:R-:W-:Y:S02]  /*4ea0*/  SHF.R.U32.HI R10, RZ, R48, R11 ;  /* 0x00000030ff0a7219 */ /* 0x000fe4000001160b */
[----:B------:R-:W-:Y:S01]  /*4eb0*/  @P1 SHF.R.U32.HI R7, RZ, R17, R20 ;  /* 0x00000011ff071219 */ /* 0x000fe20000011614 */
[C---:B------:R-:W-:Y:S01]  /*4ec0*/  IMAD R4, R2.reuse, R3, RZ ;  /* 0x0000000302047224 */ /* 0x040fe200078e02ff */
[----:B------:R-:W-:Y:S02]  /*4ed0*/  SEL R5, R23, R10, !P0 ;  /* 0x0000000a17057207 */ /* 0x000fe40004000000 */
[----:B------:R-:W-:Y:S01]  /*4ee0*/  SEL R3, R25, R28, !P4 ;  /* 0x0000001c19037207 */ /* 0x000fe20006000000 */
[----:B------:R-:W-:Y:S01]  /*4ef0*/  IMAD R6, R2, R7, RZ ;  /* 0x0000000702067224 */ /* 0x000fe200078e02ff */
[C---:B------:R-:W-:Y:S01]  /*4f00*/  ISETP.GE.AND P0, PT, R5.reuse, R4, PT ;  /* 0x000000040500720c */ /* 0x040fe20003f06270 */
[----:B------:R-:W-:Y:S03]  /*4f10*/  IMAD.HI.U32 R8, R5, R16, RZ ;  /* 0x0000001005087227 */ /* 0x000fe600078e00ff */
[----:B------:R-:W-:Y:S01]  /*4f20*/  ISETP.GE.OR P0, PT, R3, R6, P0 ;  /* 0x000000060300720c */ /* 0x000fe20000706670 */
[----:B------:R-:W-:Y:S01]  /*4f30*/  IMAD.MOV R6, RZ, RZ, -R3 ;  /* 0x000000ffff067224 */ /* 0x000fe200078e0a03 */
[-C--:B------:R-:W-:Y:S03]  /*4f40*/  SHF.R.U32.HI R8, RZ, R17.reuse, R8 ;  /* 0x00000011ff087219 */ /* 0x080fe60000011608 */
[----:B------:R-:W-:Y:S01]  /*4f50*/  IMAD R25, R24, R6, R25 ;  /* 0x0000000618197224 */ /* 0x000fe200078e0219 */
[----:B------:R-:W-:Y:S05]  /*4f60*/  SEL R9, R5, R8, !P1 ;  /* 0x0000000805097207 */ /* 0x000fea0004800000 */
[----:B------:R-:W-:Y:S02]  /*4f70*/  IMAD.MOV R8, RZ, RZ, -R9 ;  /* 0x000000ffff087224 */ /* 0x000fe400078e0a09 */
[C---:B------:R-:W-:Y:S04]  /*4f80*/  @!P0 IMAD.HI.U32 R4, R3.reuse, R16, RZ ;  /* 0x0000001003048227 */ /* 0x040fe800078e00ff */
[----:B------:R-:W-:Y:S01]  /*4f90*/  IMAD R8, R2, R8, R5 ;  /* 0x0000000802087224 */ /* 0x000fe200078e0205 */
[----:B------:R-:W-:Y:S04]  /*4fa0*/  @!P0 SHF.R.U32.HI R4, RZ, R17, R4 ;  /* 0x00000011ff048219 */ /* 0x000fe80000011604 */
[----:B------:R-:W-:Y:S02]  /*4fb0*/  @!P0 SEL R0, R3, R4, !P1 ;  /* 0x0000000403008207 */ /* 0x000fe40004800000 */
[----:B------:R-:W-:Y:S02]  /*4fc0*/  IADD3 R4, PT, PT, -R5, RZ, RZ ;  /* 0x000000ff05047210 */ /* 0x000fe40007ffe1ff */
[----:B------:R-:W-:Y:S01]  /*4fd0*/  @!P0 IADD3 R9, PT, PT, R9, -R0, RZ ;  /* 0x8000000009098210 */ /* 0x000fe20007ffe0ff */
[----:B------:R-:W-:Y:S02]  /*4fe0*/  @!P0 IMAD R0, R7, R8, R0 ;  /* 0x0000000807008224 */ /* 0x000fe400078e0200 */
[----:B------:R-:W-:Y:S02]  /*4ff0*/  IMAD R23, R18, R4, R23 ;  /* 0x0000000412177224 */ /* 0x000fe400078e0217 */
[----:B------:R-:W-:Y:S02]  /*5000*/  @!P0 IMAD R5, R9, R2, R3 ;  /* 0x0000000209058224 */ /* 0x000fe400078e0203 */
[----:B------:R-:W-:Y:S04]  /*5010*/  @!P0 IMAD.MOV.U32 R3, RZ, RZ, R0 ;  /* 0x000000ffff038224 */ /* 0x000fe800078e0000 */
[----:B------:R-:W-:Y:S02]  /*5020*/  IMAD R25, R3, R24, R25 ;  /* 0x0000001803197224 */ /* 0x000fe400078e0219 */
[----:B------:R-:W-:Y:S02]  /*5030*/  IMAD R23, R5, R18, R23 ;  /* 0x0000001205177224 */ /* 0x000fe400078e0217 */
.L_x_81:
[----:B------:R-:W-:Y:S01]  /*5040*/  UISETP.NE.U32.AND UP2, UPT, UR42, URZ, UPT ;  /* 0x000000ff2a00728c */ /* 0x000fe2000bf45070 */
[----:B------:R-:W-:Y:S03]  /*5050*/  ISETP.NE.AND.EX P3, PT, R37, RZ, PT, P3 ;  /* 0x000000ff2500720c */ /* 0x000fe60003f65330 */
[----:B------:R-:W-:Y:S09]  /*5060*/  UISETP.NE.AND.EX UP2, UPT, UR43, URZ, UPT, UP2 ;  /* 0x000000ff2b00728c */ /* 0x000ff2000bf45320 */
[----:B------:R-:W-:Y:S05]  /*5070*/  BRA.U !UP2, `(.L_x_82) ;  /* 0x000000010a387547 */ /* 0x000fea000b800000 */
[----:B------:R-:W-:Y:S01]  /*5080*/  UISETP.NE.U32.AND UP0, UPT, UR40, URZ, UPT ;  /* 0x000000ff2800728c */ /* 0x000fe2000bf05070 */
[----:B------:R-:W-:Y:S03]  /*5090*/  HFMA2 R42, -RZ, RZ, 0, 5.9604644775390625e-08 ;  /* 0x00000001ff2a7431 */ /* 0x000fe600000001ff */
[----:B------:R-:W-:Y:S06]  /*50a0*/  UISETP.NE.AND.EX UP0, UPT, UR41, URZ, UPT, UP0 ;  /* 0x000000ff2900728c */ /* 0x000fec000bf05300 */
[----:B------:R-:W-:Y:S05]  /*50b0*/  PLOP3.LUT P0, PT, PT, PT, UP0, 0x80, 0x8 ;  /* 0x000000000008781c */ /* 0x000fea0003f0f008 */
[----:B------:R-:W1:Y:S01]  /*50c0*/  @UP0 LDCU.64 UR6, c[0x0][0x888] ;  /* 0x00011100ff0607ac */ /* 0x000e620008000a00 */
[----:B------:R-:W-:Y:S04]  /*50d0*/  @UP0 UIMAD UR4, UR36, UR42, URZ ;  /* 0x0000002a240402a4 */ /* 0x000fe8000f8e02ff */
[----:B-1----:R-:W-:Y:S06]  /*50e0*/  @UP0 UIMAD.WIDE UR6, UR4, 0x4, UR6 ;  /* 0x00000004040608a5 */ /* 0x002fec000f8e0206 */
[----:B------:R-:W-:Y:S02]  /*50f0*/  IMAD.U32 R4, RZ, RZ, UR6 ;  /* 0x00000006ff047e24 */ /* 0x000fe4000f8e00ff */
[----:B------:R-:W-:Y:S05]  /*5100*/  IMAD.U32 R5, RZ, RZ, UR7 ;  /* 0x00000007ff057e24 */ /* 0x000fea000f8e00ff */
[----:B------:R-:W2:Y:S02]  /*5110*/  @P0 LDG.E R0, desc[UR44][R4.64] ;  /* 0x0000002c04000981 */ /* 0x000ea4000c1e1900 */
[----:B--2---:R-:W-:Y:S01]  /*5120*/  @P0 R2UR UR38, R0 ;  /* 0x00000000002602ca */ /* 0x004fe200000e0000 */
[----:B------:R-:W-:Y:S05]  /*5130*/  IMAD.MOV.U32 R0, RZ, RZ, 0x1 ;  /* 0x00000001ff007424 */ /* 0x000fea00078e00ff */
[----:B------:R-:W-:Y:S08]  /*5140*/  @!P0 PRMT R42, R0, 0x7610, R42 ;  /* 0x00007610002a8816 */ /* 0x000ff0000000002a */
[----:B------:R-:W1:Y:S02]  /*5150*/  @!UP0 LDCU UR38, c[0x0][0x880] ;  /* 0x00011000ff2687ac */ /* 0x000e640008000800 */
.L_x_82:
[----:B------:R-:W-:Y:S05]  /*5160*/  @!P3 BRA `(.L_x_83) ;  /* 0x000000000020b947 */ /* 0x000fea0003800000 */
[----:B---3--:R-:W-:Y:S04]  /*5170*/  ISETP.NE.U32.AND P0, PT, R30, RZ, PT ;  /* 0x000000ff1e00720c */ /* 0x008fe80003f05070 */
[----:B------:R-:W-:Y:S11]  /*5180*/  ISETP.NE.AND.EX P0, PT, R31, RZ, PT, P0 ;  /* 0x000000ff1f00720c */ /* 0x000ff60003f05300 */
[----:B------:R-:W-:Y:S02]  /*5190*/  @!UPT UIADD3 URZ, UPT, UPT, URZ, URZ, URZ ;  /* 0x000000fffffff290 */ /* 0x000fe4000fffe0ff */
[----:B------:R-:W2:Y:S01]  /*51a0*/  @P0 LDC.64 R4, c[0x0][0x8a8] ;  /* 0x00022a00ff040b82 */ /* 0x000ea20000000a00 */
[----:B------:R-:W-:Y:S04]  /*51b0*/  @P0 IMAD R0, R36, UR36, RZ ;  /* 0x0000002424000c24 */ /* 0x000fe8000f8e02ff */
[----:B--2---:R-:W-:Y:S05]  /*51c0*/  @P0 IMAD.WIDE R4, R0, 0x4, R4 ;  /* 0x0000000400040825 */ /* 0x004fea00078e0204 */
[----:B-----5:R2:W5:Y:S02]  /*51d0*/  @P0 LDG.E R27, desc[UR44][R4.64] ;  /* 0x0000002c041b0981 */ /* 0x020564000c1e1900 */
[----:B--2---:R-:W4:Y:S02]  /*51e0*/  @!P0 LDC R27, c[0x0][0x8a0] ;  /* 0x00022800ff1b8b82 */ /* 0x004f240000000800 */
.L_x_83:
[----:B------:R-:W2:Y:S01]  /*51f0*/  LDC.64 R4, c[0x0][0xb10] ;  /* 0x0002c400ff047b82 */ /* 0x000ea20000000a00 */
[----:B------:R-:W-:Y:S01]  /*5200*/  UISETP.NE.AND UP4, UPT, UR52, URZ, UPT ;  /* 0x000000ff3400728c */ /* 0x000fe2000bf85270 */
[----:B-1----:R-:W-:Y:S01]  /*5210*/  @P2 FSETP.NEU.AND P1, PT, RZ, UR38, PT ;  /* 0x00000026ff002c0b */ /* 0x002fe2000bf2d000 */
[----:B------:R-:W-:Y:S01]  /*5220*/  UPLOP3.LUT UP0, UPT, UPT, UPT, UPT, 0x40, 0x4 ;  /* 0x000000000004789c */ /* 0x000fe20003f0e870 */
[----:B------:R-:W-:Y:S01]  /*5230*/  @P2 LOP3.LUT P0, RZ, R42, 0xff, RZ, 0xc0, !PT ;  /* 0x000000ff2aff2812 */ /* 0x000fe2000780c0ff */
[----:B------:R-:W-:Y:S03]  /*5240*/  USHF.L.U32 UR4, UR37, 0x3, URZ ;  /* 0x0000000325047899 */ /* 0x000fe600080006ff */
[----:B------:R-:W1:Y:S01]  /*5250*/  LDC.64 R6, c[0x0][0xb18] ;  /* 0x0002c600ff067b82 */ /* 0x000e620000000a00 */
[----:B------:R-:W-:Y:S01]  /*5260*/  LOP3.LUT R9, R55, 0x1, RZ, 0x3c, !PT ;  /* 0x0000000137097812 */ /* 0x000fe200078e3cff */
[----:B------:R-:W-:Y:S01]  /*5270*/  USHF.L.U32 UR47, UR50, 0xb, URZ ;  /* 0x0000000b322f7899 */ /* 0x000fe200080006ff */
[----:B------:R-:W-:Y:S01]  /*5280*/  SHF.L.U32 R11, R54, 0x1f, RZ ;  /* 0x0000001f360b7819 */ /* 0x000fe200000006ff */
[----:B------:R-:W-:Y:S01]  /*5290*/  VIADD R61, R61, 0x1 ;  /* 0x000000013d3d7836 */ /* 0x000fe20000000000 */
[----:B------:R-:W-:Y:S01]  /*52a0*/  @P6 SHF.R.U32.HI R52, RZ, 0x10, R13 ;  /* 0x00000010ff346819 */ /* 0x000fe2000001160d */
[----:B------:R-:W3:Y:S01]  /*52b0*/  @UP4 LDCU.64 UR6, c[0x0][0x888] ;  /* 0x00011100ff0647ac */ /* 0x000ee20008000a00 */
[----:B------:R-:W-:Y:S01]  /*52c0*/  IMAD.U32 R8, RZ, RZ, UR4 ;  /* 0x00000004ff087e24 */ /* 0x000fe2000f8e00ff */
[----:B------:R-:W-:Y:S01]  /*52d0*/  CS2R R34, SRZ ;  /* 0x0000000000227805 */ /* 0x000fe2000001ff00 */
[----:B------:R-:W-:Y:S01]  /*52e0*/  IMAD.U32 R13, RZ, RZ, UR47 ;  /* 0x0000002fff0d7e24 */ /* 0x000fe2000f8e00ff */
[----:B------:R-:W-:Y:S01]  /*52f0*/  CS2R R32, SRZ ;  /* 0x0000000000207805 */ /* 0x000fe2000001ff00 */
[----:B------:R-:W-:Y:S01]  /*5300*/  VIADD R28, R26, UR4 ;  /* 0x000000041a1c7c36 */ /* 0x000fe20008000000 */
[----:B------:R-:W-:Y:S01]  /*5310*/  @UP4 UPLOP3.LUT UP0, UPT, UPT, UPT, UP2, 0x80, 0x8 ;  /* 0x000000000008489c */ /* 0x000fe20003f0f020 */
[----:B------:R-:W-:Y:S01]  /*5320*/  @P2 VOTEU.ANY UP1, P1 ;  /* 0x0000000000ff2886 */ /* 0x000fe20000820100 */
[----:B------:R-:W-:Y:S01]  /*5330*/  @UP4 USEL UR5, URZ, 0xffffffff, UP1 ;  /* 0xffffffffff054887 */ /* 0x000fe20008800000 */
[----:B------:R-:W-:Y:S01]  /*5340*/  IADD3 R60, PT, PT, R56, UR39, R13 ;  /* 0x00000027383c7c10 */ /* 0x000fe2000fffe00d */
[----:B------:R-:W-:Y:S01]  /*5350*/  @P2 VOTEU.ANY UP1, P0 ;  /* 0x0000000000ff2886 */ /* 0x000fe20000020100 */
[----:B------:R-:W-:Y:S01]  /*5360*/  ISETP.NE.AND P0, PT, R22, 0x1, PT ;  /* 0x000000011600780c */ /* 0x000fe20003f05270 */
[----:B------:R-:W-:Y:S02]  /*5370*/  UIADD3 UR53, UPT, UPT, UR39, UR4, URZ ;  /* 0x0000000427357290 */ /* 0x000fe4000fffe0ff */
[----:B---3--:R-:W-:Y:S04]  /*5380*/  @UP4 UISETP.NE.U32.AND UP3, UPT, UR6, URZ, UPT ;  /* 0x000000ff0600428c */ /* 0x008fe8000bf65070 */
[----:B------:R-:W-:Y:S06]  /*5390*/  @UP4 UISETP.NE.AND.EX UP3, UPT, UR7, URZ, UPT, UP3 ;  /* 0x000000ff0700428c */ /* 0x000fec000bf65330 */
[----:B------:R-:W3:Y:S01]  /*53a0*/  @!P0 LDC R0, c[0x0][0xb20] ;  /* 0x0002c800ff008b82 */ /* 0x000ee20000000800 */
[----:B------:R-:W-:Y:S01]  /*53b0*/  @UP4 USEL UR6, URZ, 0xffffffff, UP3 ;  /* 0xffffffffff064887 */ /* 0x000fe20009800000 */
[----:B--2---:R-:W-:Y:S01]  /*53c0*/  @!P0 IMAD.HI.U32 R4, R25, R4, RZ ;  /* 0x0000000419048227 */ /* 0x004fe200078e00ff */
[----:B-1----:R-:W-:Y:S05]  /*53d0*/  @!P0 ISETP.NE.AND P1, PT, R6, 0x1, PT ;  /* 0x000000010600880c */ /* 0x002fea0003f25270 */
[----:B------:R-:W1:Y:S01]  /*53e0*/  @!P0 LDC R3, c[0x0][0xb0c] ;  /* 0x0002c300ff038b82 */ /* 0x000e620000000800 */
[----:B------:R-:W-:Y:S01]  /*53f0*/  @UP0 USEL UR5, UR6, UR5, !UP1 ;  /* 0x0000000506050287 */ /* 0x000fe2000c800000 */
[----:B------:R-:W-:Y:S01]  /*5400*/  @!P0 IMAD.HI.U32 R7, R23, R7, RZ ;  /* 0x0000000717078227 */ /* 0x000fe200078e00ff */
[----:B------:R-:W-:Y:S02]  /*5410*/  @!P0 SHF.R.U32.HI R4, RZ, R5, R4 ;  /* 0x00000005ff048219 */ /* 0x000fe40000011604 */
[----:B------:R-:W-:Y:S04]  /*5420*/  @UP4 ULOP3.LUT UR5, UR5, 0x1, URZ, 0xc0, !UPT ;  /* 0x0000000105054892 */ /* 0x000fe8000f8ec0ff */
[----:B------:R-:W-:Y:S02]  /*5430*/  UISETP.NE.U32.OR UP0, UPT, UR5, 0x1, !UP4 ;  /* 0x000000010500788c */ /* 0x000fe4000e705470 */
[----:B------:R-:W-:Y:S02]  /*5440*/  ULEA UR5, UR50, UR39, 0x3 ;  /* 0x0000002732057291 */ /* 0x000fe4000f8e18ff */
[----:B------:R-:W-:Y:S02]  /*5450*/  UP2UR UR51, UPR, URZ, 0x1 ;  /* 0x00000001ff337883 */ /* 0x000fe40008000000 */
[----:B------:R-:W-:Y:S04]  /*5460*/  PLOP3.LUT P5, PT, PT, PT, UP0, 0x80, 0x8 ;  /* 0x000000000008781c */ /* 0x000fe80003faf008 */
[----:B------:R-:W-:Y:S02]  /*5470*/  P2R R59, PR, RZ, 0x20 ;  /* 0x00000020ff3b7803 */ /* 0x000fe40000000000 */
[----:B---3--:R-:W-:Y:S02]  /*5480*/  @!P0 SHF.R.U32.HI R0, RZ, R0, R7 ;  /* 0x00000000ff008219 */ /* 0x008fe40000011607 */
[----:B-1----:R-:W-:Y:S02]  /*5490*/  @!P0 ISETP.NE.AND P2, PT, R3, 0x1, PT ;  /* 0x000000010300880c */ /* 0x002fe40003f45270 */
[----:B------:R-:W-:Y:S03]  /*54a0*/  @!P0 SEL R5, R23, R0, !P1 ;  /* 0x0000000017058207 */ /* 0x000fe60004800000 */
[----:B------:R-:W-:Y:S02]  /*54b0*/  @P5 SHF.L.U32 R10, R9, 0x1f, RZ ;  /* 0x0000001f090a5819 */ /* 0x000fe400000006ff */
[----:B------:R-:W-:Y:S02]  /*54c0*/  @!P0 SEL R4, R25, R4, !P2 ;  /* 0x0000000419048207 */ /* 0x000fe40005000000 */
[----:B------:R-:W1:Y:S03]  /*54d0*/  @P5 SYNCS.PHASECHK.TRANS64.TRYWAIT P4, [UR5+0x60], R10 ;  /* 0x0000600aff0055a7 */ /* 0x000e660008081105 */
[----:B------:R-:W-:Y:S02]  /*54e0*/  @!P0 IMAD.IADD R0, R5, 0x1, -R4 ;  /* 0x0000000105008824 */ /* 0x000fe400078e0a04 */
[----:B------:R-:W-:Y:S02]  /*54f0*/  @!P0 IMAD.IADD R4, R4, 0x1, -R5 ;  /* 0x0000000104048824 */ /* 0x000fe400078e0a05 */
[----:B------:R-:W-:Y:S02]  /*5500*/  @!P0 IMAD R25, R0, R3, R25 ;  /* 0x0000000300198224 */ /* 0x000fe400078e0219 */
[----:B------:R-:W-:Y:S01]  /*5510*/  @!P0 IMAD R23, R4, R6, R23 ;  /* 0x0000000604178224 */ /* 0x000fe200078e0217 */
[----:B------:R-:W-:Y:S01]  /*5520*/  PLOP3.LUT P0, PT, PT, PT, PT, 0x8, 0x80 ;  /* 0x000000000080781c */ /* 0x000fe20003f0e170 */
[----:B------:R2:W3:Y:S01]  /*5530*/  SYNCS.PHASECHK.TRANS64.TRYWAIT P3, [R8+UR39+0xb0], R11 ;  /* 0x0000b00b080075a7 */ /* 0x0004e20008061127 */
[----:B-1----:R-:W-:Y:S01]  /*5540*/  @P5 PLOP3.LUT P0, PT, P4, PT, PT, 0x8, 0x80 ;  /* 0x000000000080581c */ /* 0x002fe2000270e170 */
[----:B------:R-:W-:Y:S01]  /*5550*/  @!UPT UIADD3 URZ, UPT, UPT, URZ, URZ, URZ ;  /* 0x000000fffffff290 */ /* 0x000fe2000fffe0ff */
[----:B--2---:R-:W-:Y:S11]  /*5560*/  BRA.U !UP0, `(.L_x_84) ;  /* 0x0000000108547547 */ /* 0x004ff6000b800000 */
[----:B------:R-:W-:Y:S02]  /*5570*/  FSETP.NEU.AND P2, PT, RZ, UR38, PT ;  /* 0x00000026ff007c0b */ /* 0x000fe4000bf4d000 */
[----:B------:R-:W-:Y:S01]  /*5580*/  LOP3.LUT P1, RZ, R42, 0xff, RZ, 0xc0, !PT ;  /* 0x000000ff2aff7812 */ /* 0x000fe2000782c0ff */
[----:B------:R-:W-:Y:S01]  /*5590*/  @!UPT UIADD3 URZ, UPT, UPT, URZ, URZ, URZ ;  /* 0x000000fffffff290 */ /* 0x000fe2000fffe0ff */
[----:B------:R-:W-:Y:S11]  /*55a0*/  @!P0 BRA `(.L_x_85) ;  /* 0x00000000000c8947 */ /* 0x000ff60003800000 */
[----:B------:R-:W-:Y:S04]  /*55b0*/  SHF.L.U32 R9, R9, 0x1f, RZ ;  /* 0x0000001f09097819 */ /* 0x000fe800000006ff */
[----:B------:R-:W1:Y:S02]  /*55c0*/  SYNCS.PHASECHK.TRANS64.TRYWAIT P0, [UR5+0x60], R9 ;  /* 0x00006009ff0075a7 */ /* 0x000e640008001105 */
[----:B-1----:R-:W-:Y:S05]  /*55d0*/  @!P0 BRA `(.L_x_86) ;  /* 0x0000001000988947 */ /* 0x002fea0003800000 */
.L_x_85:
[----:B------:R-:W-:Y:S01]  /*55e0*/  UISETP.NE.U32.AND UP0, UPT, UR40, URZ, UPT ;  /* 0x000000ff2800728c */ /* 0x000fe2000bf05070 */
[----:B------:R-:W-:Y:S01]  /*55f0*/  IMAD.MOV.U32 R35, RZ, RZ, RZ ;  /* 0x000000ffff237224 */ /* 0x000fe200078e00ff */
[----:B------:R-:W-:Y:S01]  /*5600*/  CS2R R32, SRZ ;  /* 0x0000000000207805 */ /* 0x000fe2000001ff00 */
[----:B------:R-:W-:Y:S01]  /*5610*/  VOTEU.ANY UP1, P2 ;  /* 0x0000000000ff7886 */ /* 0x000fe20001020100 */
[----:B------:R-:W-:Y:S02]  /*5620*/  UISETP.NE.AND.EX UP0, UPT, UR41, URZ, UPT, UP0 ;  /* 0x000000ff2900728c */ /* 0x000fe4000bf05300 */
[----:B------:R-:W-:Y:S02]  /*5630*/  USEL UR4, URZ, 0xffffffff, UP1 ;  /* 0xffffffffff047887 */ /* 0x000fe40008800000 */
[----:B------:R-:W-:Y:S03]  /*5640*/  USEL UR5, URZ, 0xffffffff, UP0 ;  /* 0xffffffffff057887 */ /* 0x000fe60008000000 */
[----:B------:R-:W-:Y:S01]  /*5650*/  VOTEU.ANY UP0, P1 ;  /* 0x0000000000ff7886 */ /* 0x000fe20000800100 */
[----:B------:R-:W-:Y:S04]  /*5660*/  @UP2 USEL UR4, UR5, UR4, !UP0 ;  /* 0x0000000405042287 */ /* 0x000fe8000c000000 */
[----:B------:R-:W-:Y:S04]  /*5670*/  ULOP3.LUT UR4, UR4, 0x1, URZ, 0xc0, !UPT ;  /* 0x0000000104047892 */ /* 0x000fe8000f8ec0ff */
[----:B------:R-:W-:Y:S06]  /*5680*/  UISETP.NE.U32.AND UP0, UPT, UR4, 0x1, UPT ;  /* 0x000000010400788c */ /* 0x000fec000bf05070 */
[----:B------:R-:W-:Y:S11]  /*5690*/  PLOP3.LUT P0, PT, PT, PT, UP0, 0x80, 0x8 ;  /* 0x000000000008781c */ /* 0x000ff60003f0f008 */
[----:B------:R-:W-:Y:S02]  /*56a0*/  @!UPT UIADD3 URZ, UPT, UPT, URZ, URZ, URZ ;  /* 0x000000fffffff290 */ /* 0x000fe4000fffe0ff */
[----:B------:R2:W1:Y:S02]  /*56b0*/  @P0 LDS.128 R32, [R60+0x180] ;  /* 0x000180003c200984 */ /* 0x0004640000000c00 */
.L_x_84:
[----:B-1----:R-:W-:Y:S04]  /*56c0*/  SHF.R.U32.HI R0, RZ, 0x15, R28 ;  /* 0x00000015ff007819 */ /* 0x002fe8000001161c */
[----:B------:R-:W-:Y:S01]  /*56d0*/  LOP3.LUT P0, RZ, R0, 0x3, R51, 0x48, !PT ;  /* 0x0000000300ff7812 */ /* 0x000fe20007804833 */
[----:B------:R-:W-:Y:S01]  /*56e0*/  @!UPT UIADD3 URZ, UPT, UPT, URZ, URZ, URZ ;  /* 0x000000fffffff290 */ /* 0x000fe2000fffe0ff */
[----:B---3--:R-:W-:Y:S11]  /*56f0*/  @P3 BRA `(.L_x_87) ;  /* 0x0000000000083947 */ /* 0x008ff60003800000 */
[----:B------:R-:W1:Y:S02]  /*5700*/  SYNCS.PHASECHK.TRANS64.TRYWAIT P1, [R8+UR39+0xb0], R11 ;  /* 0x0000b00b080075a7 */ /* 0x000e640008021127 */
[----:B-1----:R-:W-:Y:S05]  /*5710*/  @!P1 BRA `(.L_x_88) ;  /* 0x0000001000609947 */ /* 0x002fea0003800000 */
.L_x_87:
[----:B------:R-:W-:Y:S05]  /*5720*/  @!P0 BRA `(.L_x_89) ;  /* 0x0000000000408947 */ /* 0x000fea0003800000 */
[----:B------:R-:W3:Y:S01]  /*5730*/  LDCU.64 UR8, c[0x4][0x68] ;  /* 0x01000d00ff0877ac */ /* 0x000ee20008000a00 */
[----:B------:R-:W-:Y:S01]  /*5740*/  MOV R15, 0x0 ;  /* 0x00000000000f7802 */ /* 0x000fe20000000f00 */
[----:B------:R-:W-:Y:S02]  /*5750*/  HFMA2 R12, -RZ, RZ, 0, 5.9604644775390625e-08 ;  /* 0x00000001ff0c7431 */ /* 0x000fe400000001ff */
[----:B------:R-:W-:Y:S02]  /*5760*/  IMAD.MOV.U32 R8, RZ, RZ, 0x192 ;  /* 0x00000192ff087424 */ /* 0x000fe400078e00ff */
[----:B------:R-:W-:Y:S01]  /*5770*/  IMAD.MOV.U32 R13, RZ, RZ, RZ ;  /* 0x000000ffff0d7224 */ /* 0x000fe200078e00ff */
[----:B------:R-:W1:Y:S01]  /*5780*/  LDCU.64 UR6, c[0x4][0x70] ;  /* 0x01000e00ff0677ac */ /* 0x000e620008000a00 */
[----:B------:R-:W2:Y:S01]  /*5790*/  LDC.64 R14, c[0x4][R15] ;  /* 0x010000000f0e7b82 */ /* 0x000ea20000000a00 */
[----:B------:R-:W4:Y:S01]  /*57a0*/  LDCU.64 UR4, c[0x4][0x8] ;  /* 0x01000100ff0477ac */ /* 0x000f220008000a00 */
[----:B---3--:R-:W-:Y:S01]  /*57b0*/  MOV R5, UR9 ;  /* 0x0000000900057c02 */ /* 0x008fe20008000f00 */
[----:B------:R-:W-:Y:S01]  /*57c0*/  IMAD.U32 R4, RZ, RZ, UR8 ;  /* 0x00000008ff047e24 */ /* 0x000fe2000f8e00ff */
[----:B-1----:R-:W-:Y:S01]  /*57d0*/  MOV R7, UR7 ;  /* 0x0000000700077c02 */ /* 0x002fe20008000f00 */
[----:B------:R-:W-:Y:S01]  /*57e0*/  IMAD.U32 R6, RZ, RZ, UR6 ;  /* 0x00000006ff067e24 */ /* 0x000fe2000f8e00ff */
[----:B----4-:R-:W-:Y:S01]  /*57f0*/  MOV R11, UR5 ;  /* 0x00000005000b7c02 */ /* 0x010fe20008000f00 */
[----:B------:R-:W-:Y:S02]  /*5800*/  IMAD.U32 R10, RZ, RZ, UR4 ;  /* 0x00000004ff0a7e24 */ /* 0x000fe4000f8e00ff */
[----:B------:R-:W-:Y:S07]  /*5810*/  LEPC R20, `(.L_x_89) ;  /* 0x000000001014794e */ /* 0x000fee0000000000 */
[----:B--2--5:R-:W-:Y:S05]  /*5820*/  CALL.ABS.NOINC R14 ;  /* 0x000000000e007343 */ /* 0x024fea0003c00000 */
.L_x_89:
[----:B------:R-:W-:Y:S01]  /*5830*/  ISETP.NE.AND P0, PT, R57, RZ, PT ;  /* 0x000000ff3900720c */ /* 0x000fe20003f05270 */
[----:B------:R-:W-:Y:S05]  /*5840*/  WARPSYNC.ALL ;  /* 0x0000000000007948 */ /* 0x000fea0003800000 */
[----:B------:R-:W-:Y:S01]  /*5850*/  R2UR UR4, R28 ;  /* 0x000000001c0472ca */ /* 0x000fe200000e0000 */
[----:B------:R-:W-:Y:S01]  /*5860*/  UIADD3 UR5, UPT, UPT, UR53, 0xd0, URZ ;  /* 0x000000d035057890 */ /* 0x000fe2000fffe0ff */
[--C-:B------:R-:W-:Y:S01]  /*5870*/  HADD2.F32 R3, -RZ, R32.reuse.H0_H0 ;  /* 0x20000020ff037230 */ /* 0x100fe20000004100 */
[----:B------:R-:W-:Y:S01]  /*5880*/  UIADD3 UR8, UPT, UPT, UR50, 0x1, URZ ;  /* 0x0000000132087890 */ /* 0x000fe2000fffe0ff */
[----:B-1----:R-:W-:Y:S01]  /*5890*/  HADD2.F32 R0, -RZ, R32.H1_H1 ;  /* 0x30000020ff007230 */ /* 0x002fe20000004100 */
[----:B------:R-:W-:Y:S01]  /*58a0*/  UPRMT UR5, UR46, 0x654, UR5 ;  /* 0x000006542e057896 */ /* 0x000fe20008000005 */
[--C-:B------:R-:W-:Y:S01]  /*58b0*/  HADD2.F32 R13, -RZ, R33.reuse.H0_H0 ;  /* 0x20000021ff0d7230 */ /* 0x100fe20000004100 */
[----:B------:R-:W-:Y:S01]  /*58c0*/  UIADD3 UR9, UPT, UPT, UR37, 0x1, URZ ;  /* 0x0000000125097890 */ /* 0x000fe2000fffe0ff */
[----:B------:R-:W-:Y:S01]  /*58d0*/  HADD2.F32 R12, -RZ, R33.H1_H1 ;  /* 0x30000021ff0c7230 */ /* 0x000fe20000004100 */
[----:B------:R-:W-:Y:S01]  /*58e0*/  BSSY.RECONVERGENT B0, `(.L_x_90) ;  /* 0x000002f000007945 */ /* 0x000fe20003800200 */
[--C-:B------:R-:W-:Y:S02]  /*58f0*/  HADD2.F32 R15, -RZ, R34.reuse.H0_H0 ;  /* 0x20000022ff0f7230 */ /* 0x100fe40000004100 */
[----:B------:R-:W-:Y:S01]  /*5900*/  HADD2.F32 R14, -RZ, R34.H1_H1 ;  /* 0x30000022ff0e7230 */ /* 0x000fe20000004100 */
[----:B------:R-:W1:Y:S01]  /*5910*/  LDTM.x8 R4, tmem[UR4] ;  /* 0x00000004000479ee */ /* 0x000e6200081c0000 */
[--C-:B------:R-:W-:Y:S01]  /*5920*/  HADD2.F32 R21, -RZ, R35.reuse.H0_H0 ;  /* 0x20000023ff157230 */ /* 0x100fe20000004100 */
[----:B------:R-:W-:Y:S01]  /*5930*/  NOP ;  /* 0x0000000000007918 */ /* 0x000fe20000000000 */
[----:B------:R-:W-:Y:S01]  /*5940*/  HADD2.F32 R20, -RZ, R35.H1_H1 ;  /* 0x30000023ff147230 */ /* 0x000fe20000004100 */
[----:B-1----:R-:W-:Y:S01]  /*5950*/  SYNCS.ARRIVE.TRANS64.RED.A1T0 RZ, [UR5], RZ ;  /* 0x000000ffffff79a7 */ /* 0x002fe20008100405 */
[C---:B----45:R-:W-:Y:S01]  /*5960*/  FMUL R4, R27.reuse, R4 ;  /* 0x000000041b047220 */ /* 0x070fe20000400000 */
[C---:B------:R-:W-:Y:S01]  /*5970*/  FMUL R5, R27.reuse, R5 ;  /* 0x000000051b057220 */ /* 0x040fe20000400000 */
[C---:B------:R-:W-:Y:S01]  /*5980*/  FMUL R6, R27.reuse, R6 ;  /* 0x000000061b067220 */ /* 0x040fe20000400000 */
[----:B------:R-:W-:Y:S01]  /*5990*/  FMUL R7, R27, R7 ;  /* 0x000000071b077220 */ /* 0x000fe20000400000 */
[----:B------:R-:W-:Y:S01]  /*59a0*/  FFMA R4, R3, UR38, R4 ;  /* 0x0000002603047c23 */ /* 0x000fe20008000004 */
[C---:B------:R-:W-:Y:S01]  /*59b0*/  FMUL R8, R27.reuse, R8 ;  /* 0x000000081b087220 */ /* 0x040fe20000400000 */
[----:B------:R-:W-:Y:S01]  /*59c0*/  FFMA R5, R0, UR38, R5 ;  /* 0x0000002600057c23 */ /* 0x000fe20008000005 */
[----:B------:R-:W-:Y:S01]  /*59d0*/  FMUL R9, R27, R9 ;  /* 0x000000091b097220 */ /* 0x000fe20000400000 */
[----:B------:R-:W-:Y:S01]  /*59e0*/  FFMA R6, R13, UR38, R6 ;  /* 0x000000260d067c23 */ /* 0x000fe20008000006 */
[C---:B------:R-:W-:Y:S01]  /*59f0*/  FMUL R10, R27.reuse, R10 ;  /* 0x0000000a1b0a7220 */ /* 0x040fe20000400000 */
[----:B------:R-:W-:Y:S01]  /*5a00*/  FFMA R7, R12, UR38, R7 ;  /* 0x000000260c077c23 */ /* 0x000fe20008000007 */
[----:B------:R-:W-:Y:S01]  /*5a10*/  FMUL R11, R27, R11 ;  /* 0x0000000b1b0b7220 */ /* 0x000fe20000400000 */
[----:B------:R-:W-:Y:S01]  /*5a20*/  FFMA R8, R15, UR38, R8 ;  /* 0x000000260f087c23 */ /* 0x000fe20008000008 */
[----:B------:R-:W-:Y:S01]  /*5a30*/  FFMA R9, R14, UR38, R9 ;  /* 0x000000260e097c23 */ /* 0x000fe20008000009 */
[----:B------:R-:W-:Y:S01]  /*5a40*/  FFMA R10, R21, UR38, R10 ;  /* 0x00000026150a7c23 */ /* 0x000fe2000800000a */
[----:B------:R-:W-:Y:S01]  /*5a50*/  FFMA R11, R20, UR38, R11 ;  /* 0x00000026140b7c23 */ /* 0x000fe2000800000b */
[----:B------:R-:W-:Y:S02]  /*5a60*/  F2FP.F16.F32.PACK_AB R44, R5, R4 ;  /* 0x00000004052c723e */ /* 0x000fe400000000ff */
[----:B------:R-:W-:Y:S02]  /*5a70*/  F2FP.F16.F32.PACK_AB R45, R7, R6 ;  /* 0x00000006072d723e */ /* 0x000fe400000000ff */
[----:B------:R-:W-:Y:S02]  /*5a80*/  F2FP.F16.F32.PACK_AB R46, R9, R8 ;  /* 0x00000008092e723e */ /* 0x000fe400000000ff */
[----:B------:R-:W-:Y:S05]  /*5a90*/  F2FP.F16.F32.PACK_AB R47, R11, R10 ;  /* 0x0000000a0b2f723e */ /* 0x000fea00000000ff */
[----:B------:R1:W-:Y:S01]  /*5aa0*/  STS.128 [R60+0x180], R44 ;  /* 0x0001802c3c007388 */ /* 0x0003e20000000c00 */
[----:B------:R-:W-:Y:S01]  /*5ab0*/  @!PT LDS RZ, [RZ] ;  /* 0x00000000fffff984 */ /* 0x000fe20000000800 */
[----:B------:R-:W-:Y:S01]  /*5ac0*/  @!PT LDS RZ, [RZ] ;  /* 0x00000000fffff984 */ /* 0x000fe20000000800 */
[----:B------:R-:W-:Y:S01]  /*5ad0*/  @!PT LDS RZ, [RZ] ;  /* 0x00000000fffff984 */ /* 0x000fe20000000800 */
[----:B------:R-:W-:Y:S01]  /*5ae0*/  @!PT LDS RZ, [RZ] ;  /* 0x00000000fffff984 */ /* 0x000fe20000000800 */
[----:B------:R3:W-:Y:S07]  /*5af0*/  MEMBAR.ALL.CTA ;  /* 0x0000000000007992 */ /* 0x0007ee0000008000 */
[----:B---3--:R-:W3:Y:S02]  /*5b00*/  FENCE.VIEW.ASYNC.S ;  /* 0x00000000000073c6 */ /* 0x008ee40000000000 */
[----:B---3--:R-:W-:Y:S06]  /*5b10*/  BAR.SYNC.DEFER_BLOCKING 0x1, 0x80 ;  /* 0x0042000000007b1d */ /* 0x008fec0000010000 */
[----:B------:R-:W-:Y:S05]  /*5b20*/  @P0 BRA `(.L_x_91) ;  /* 0x0000000000280947 */ /* 0x000fea0003800000 */
[----:B------:R-:W-:Y:S01]  /*5b30*/  R2UR UR11, R41 ;  /* 0x00000000290b72ca */ /* 0x000fe200000e0000 */
[----:B------:R-:W-:Y:S01]  /*5b40*/  UIADD3 UR12, UP0, UPT, UR54, 0x680, URZ ;  /* 0x00000680360c7890 */ /* 0x000fe2000ff1e0ff */
[----:B------:R-:W-:Y:S01]  /*5b50*/  R2UR UR10, R43 ;  /* 0x000000002b0a72ca */ /* 0x000fe200000e0000 */
[----:B------:R-:W-:Y:S02]  /*5b60*/  UIADD3 UR4, UPT, UPT, UR39, 0x180, UR47 ;  /* 0x0000018027047890 */ /* 0x000fe4000fffe02f */
[----:B------:R-:W-:Y:S01]  /*5b70*/  UIADD3.X UR13, UPT, UPT, URZ, UR55, URZ, UP0, !UPT ;  /* 0x00000037ff0d7290 */ /* 0x000fe200087fe4ff */
[----:B------:R-:W-:Y:S07]  /*5b80*/  UMOV UR7, UR36 ;  /* 0x0000002400077c82 */ /* 0x000fee0008000000 */
[----:B------:R-:W-:Y:S02]  /*5b90*/  USHF.L.U32 UR5, UR11, 0x3, URZ ;  /* 0x000000030b057899 */ /* 0x000fe400080006ff */
[----:B------:R-:W-:Y:S09]  /*5ba0*/  USHF.L.U32 UR6, UR10, 0x7, URZ ;  /* 0x000000070a067899 */ /* 0x000ff200080006ff */
[----:B------:R3:W-:Y:S02]  /*5bb0*/  UTMASTG.3D [UR4], [UR12] ;  /* 0x000000040c0073b5 */ /* 0x0007e40008010000 */
[----:B---3--:R0:W-:Y:S02]  /*5bc0*/  UTMACMDFLUSH ;  /* 0x00000000000079b7 */ /* 0x0081e40000000000 */
.L_x_91:
[----:B------:R-:W-:Y:S05]  /*5bd0*/  BSYNC.RECONVERGENT B0 ;  /* 0x0000000000007941 */ /* 0x000fea0003800200 */
.L_x_90:
[----:B------:R-:W-:Y:S04]  /*5be0*/  BSSY.RECONVERGENT B0, `(.L_x_92) ;  /* 0x0000003000007945 */ /* 0x000fe80003800200 */
[----:B------:R-:W-:Y:S05]  /*5bf0*/  @P0 BRA `(.L_x_93) ;  /* 0x0000000000040947 */ /* 0x000fea0003800000 */
[----:B------:R-:W-:Y:S04]  /*5c00*/  DEPBAR.LE SB0, 0x0 ;  /* 0x000080000000791a */ /* 0x000fe80000000000 */
.L_x_93:
[----:B------:R-:W-:Y:S05]  /*5c10*/  BSYNC.RECONVERGENT B0 ;  /* 0x0000000000007941 */ /* 0x000fea0003800200 */
.L_x_92:
[----:B------:R-:W-:Y:S01]  /*5c20*/  BAR.SYNC.DEFER_BLOCKING 0x1, 0x80 ;  /* 0x0042000000007b1d */ /* 0x000fe20000010000 */
[----:B------:R-:W-:Y:S04]  /*5c30*/  UIADD3 UR49, UPT, UPT, UR49, 0x1, URZ ;  /* 0x0000000131317890 */ /* 0x000fe8000fffe0ff */
[----:B------:R-:W-:Y:S09]  /*5c40*/  UISETP.NE.AND UP0, UPT, UR49, URZ, UPT ;  /* 0x000000ff3100728c */ /* 0x000ff2000bf05270 */
[----:B------:R-:W-:Y:S05]  /*5c50*/  BRA.U !UP0, `(.L_x_94) ;  /* 0x0000000108247547 */ /* 0x000fea000b800000 */
[----:B------:R-:W-:Y:S01]  /*5c60*/  UISETP.NE.AND UP0, UPT, UR51, URZ, UPT ;  /* 0x000000ff3300728c */ /* 0x000fe2000bf05270 */
[----:B------:R-:W-:Y:S10]  /*5c70*/  ISETP.NE.AND P0, PT, R59, RZ, PT ;  /* 0x000000ff3b00720c */ /* 0x000ff40003f05270 */
[----:B------:R-:W-:Y:S02]  /*5c80*/  @UP0 ULEA UR4, UR48, UR39, 0x3 ;  /* 0x0000002730040291 */ /* 0x000fe4000f8e18ff */
[----:B------:R-:W-:Y:S02]  /*5c90*/  UIADD3 UR48, UPT, UPT, UR48, 0x1, URZ ;  /* 0x0000000130307890 */ /* 0x000fe4000fffe0ff */
[----:B------:R-:W-:Y:S04]  /*5ca0*/  @UP0 UIADD3 UR4, UPT, UPT, UR4, 0x70, URZ ;  /* 0x0000007004040890 */ /* 0x000fe8000fffe0ff */
[----:B------:R-:W-:Y:S02]  /*5cb0*/  @UP0 UPRMT UR4, UR46, 0x654, UR4 ;  /* 0x000006542e040896 */ /* 0x000fe40008000004 */
[----:B------:R-:W-:Y:S04]  /*5cc0*/  UISETP.NE.AND UP0, UPT, UR48, 0x2, UPT ;  /* 0x000000023000788c */ /* 0x000fe8000bf05270 */
[----:B------:R-:W-:Y:S03]  /*5cd0*/  USEL UR48, UR48, URZ, UP0 ;  /* 0x000000ff30307287 */ /* 0x000fe60008000000 */
[----:B------:R-:W-:Y:S09]  /*5ce0*/  @P0 SYNCS.ARRIVE.TRANS64.RED.A1T0 RZ, [UR4], RZ ;  /* 0x000000ffffff09a7 */ /* 0x000ff20008100404 */
.L_x_94:
[----:B------:R-:W-:Y:S01]  /*5cf0*/  ISETP.NE.AND P1, PT, R58, RZ, PT ;  /* 0x000000ff3a00720c */ /* 0x000fe20003f25270 */
[----:B------:R-:W-:Y:S01]  /*5d00*/  UISETP.NE.AND UP0, UPT, UR9, 0x4, UPT ;  /* 0x000000040900788c */ /* 0x000fe2000bf05270 */
[----:B------:R-:W-:Y:S01]  /*5d10*/  ISETP.NE.AND P0, PT, R61, 0x2, PT ;  /* 0x000000023d00780c */ /* 0x000fe20003f05270 */
[----:B------:R-:W-:Y:S01]  /*5d20*/  UISETP.NE.AND UP1, UPT, UR8, 0x2, UPT ;  /* 0x000000020800788c */ /* 0x000fe2000bf25270 */
[----:B------:R-:W-:Y:S01]  /*5d30*/  IMAD.IADD R41, R23, 0x1, R29 ;  /* 0x0000000117297824 */ /* 0x000fe200078e021d */
[----:B------:R-:W-:Y:S01]  /*5d40*/  USEL UR5, URZ, 0x1, UP0 ;  /* 0x00000001ff057887 */ /* 0x000fe20008000000 */
[----:B------:R-:W-:Y:S01]  /*5d50*/  SEL R0, RZ, 0x1, P0 ;  /* 0x00000001ff007807 */ /* 0x000fe20000000000 */
[----:B------:R-:W-:Y:S01]  /*5d60*/  USEL UR4, URZ, 0x1, UP1 ;  /* 0x00000001ff047887 */ /* 0x000fe20008800000 */
[----:B------:R-:W-:Y:S01]  /*5d70*/  SEL R61, R61, RZ, P0 ;  /* 0x000000ff3d3d7207 */ /* 0x000fe20000000000 */
[----:B------:R-:W-:Y:S01]  /*5d80*/  USEL UR37, UR9, URZ, UP0 ;  /* 0x000000ff09257287 */ /* 0x000fe20008000000 */
[----:B------:R-:W-:Y:S01]  /*5d90*/  LOP3.LUT R53, R53, R0, RZ, 0x3c, !PT ;  /* 0x0000000035357212 */ /* 0x000fe200078e3cff */
[----:B------:R-:W-:Y:S01]  /*5da0*/  USEL UR50, UR8, URZ, UP1 ;  /* 0x000000ff08327287 */ /* 0x000fe20008800000 */
[----:B------:R-:W-:Y:S01]  /*5db0*/  LOP3.LUT R54, R54, UR5, RZ, 0x3c, !PT ;  /* 0x0000000536367c12 */ /* 0x000fe2000f8e3cff */
[----:B------:R-:W-:Y:S01]  /*5dc0*/  IMAD.IADD R43, R25, 0x1, R40 ;  /* 0x00000001192b7824 */ /* 0x000fe200078e0228 */
[----:B------:R-:W-:Y:S02]  /*5dd0*/  @P1 R2UR UR36, R52 ;  /* 0x00000000342412ca */ /* 0x000fe400000e0000 */
[----:B------:R-:W-:Y:S01]  /*5de0*/  LOP3.LUT R55, R55, UR4, RZ, 0x3c, !PT ;  /* 0x0000000437377c12 */ /* 0x000fe2000f8e3cff */
[----:B------:R-:W-:Y:S01]  /*5df0*/  @!UPT UIADD3 URZ, UPT, UPT, URZ, URZ, URZ ;  /* 0x000000fffffff290 */ /* 0x000fe2000fffe0ff */
[----:B------:R-:W-:Y:S11]  /*5e00*/  @P1 BRA `(.L_x_95) ;  /* 0xffffffec007c1947 */ /* 0x000ff6000383ffff */
[----:B------:R-:W-:-:S09]  /*5e10*/  UISETP.NE.AND UP0, UPT, UR52, URZ, UPT ;  /* 0x000000ff3400728c */ /* 0x000fd2000bf05270 */
[----:B------:R-:W-:Y:S05]  /*5e20*/  BRA.U !UP0, `(.L_x_96) ;  /* 0x0000000108407547 */ /* 0x000fea000b800000 */
[----:B------:R-:W3:Y:S02]  /*5e30*/  LDCU.64 UR4, c[0x0][0x890] ;  /* 0x00011200ff0477ac */ /* 0x000ee40008000a00 */
[----:B---3--:R-:W-:-:S04]  /*5e40*/  UISETP.NE.U32.AND UP0, UPT, UR4, URZ, UPT ;  /* 0x000000ff0400728c */ /* 0x008fc8000bf05070 */
[----:B------:R-:W-:-:S09]  /*5e50*/  UISETP.NE.AND.EX UP0, UPT, UR5, URZ, UPT, UP0 ;  /* 0x000000ff0500728c */ /* 0x000fd2000bf05300 */
[----:B------:R-:W-:Y:S05]  /*5e60*/  BRA.U UP0, `(.L_x_97) ;  /* 0x00000001000c7547 */ /* 0x000fea000b800000 */
[----:B------:R-:W-:-:S13]  /*5e70*/  FSETP.NEU.AND P0, PT, RZ, UR38, PT ;  /* 0x00000026ff007c0b */ /* 0x000fda000bf0d000 */
[----:B------:R-:W-:Y:S05]  /*5e80*/  @!P0 EXIT ;  /* 0x000000000000894d */ /* 0x000fea0003800000 */
[----:B------:R-:W-:Y:S05]  /*5e90*/  BRA `(.L_x_96) ;  /* 0x0000000000247947 */ /* 0x000fea0003800000 */
.L_x_97:
[----:B------:R-:W-:-:S13]  /*5ea0*/  LOP3.LUT P0, RZ, R42, 0xff, RZ, 0xc0, !PT ;  /* 0x000000ff2aff7812 */ /* 0x000fda000780c0ff */
[----:B------:R-:W-:Y:S05]  /*5eb0*/  @P0 BRA `(.L_x_98) ;  /* 0x0000000000140947 */ /* 0x000fea0003800000 */
[----:B------:R-:W3:Y:S02]  /*5ec0*/  LDCU.64 UR4, c[0x0][0x888] ;  /* 0x00011100ff0477ac */ /* 0x000ee40008000a00 */
[----:B---3--:R-:W-:-:S04]  /*5ed0*/  ISETP.NE.U32.AND P0, PT, RZ, UR4, PT ;  /* 0x00000004ff007c0c */ /* 0x008fc8000bf05070 */
[----:B------:R-:W-:-:S13]  /*5ee0*/  ISETP.NE.AND.EX P0, PT, RZ, UR5, PT, P0 ;  /* 0x00000005ff007c0c */ /* 0x000fda000bf05300 */
[----:B------:R-:W-:Y:S05]  /*5ef0*/  @!P0 EXIT ;  /* 0x000000000000894d */ /* 0x000fea0003800000 */
[----:B------:R-:W-:Y:S05]  /*5f00*/  BRA `(.L_x_96) ;  /* 0x0000000000087947 */ /* 0x000fea0003800000 */
.L_x_98:
[----:B------:R-:W-:-:S13]  /*5f10*/  FSETP.NEU.AND P0, PT, RZ, UR38, PT ;  /* 0x00000026ff007c0b */ /* 0x000fda000bf0d000 */
[----:B------:R-:W-:Y:S05]  /*5f20*/  @!P0 EXIT ;  /* 0x000000000000894d */ /* 0x000fea0003800000 */
.L_x_96:
[----:B------:R-:W-:-:S04]  /*5f30*/  DEPBAR.LE SB0, 0x0 ;  /* 0x000080000000791a */ /* 0x000fc80000000000 */
[----:B------:R-:W-:Y:S05]  /*5f40*/  EXIT ;  /* 0x000000000000794d */ /* 0x000fea0003800000 */
.L_x_19:
[----:B----4-:R4:W1:Y:S02]  /*5f50*/  SYNCS.PHASECHK.TRANS64.TRYWAIT P0, [R4+URZ+0x100], R5 ;  /* 0x00010005040075a7 */ /* 0x01086400080011ff */
[----:B-1----:R-:W-:Y:S05]  /*5f60*/  @!P0 NANOSLEEP.SYNCS 0x989680 ;  /* 0x009896800000895d */ /* 0x002fea0003900000 */
[----:B------:R-:W1:Y:S02]  /*5f70*/  @!P0 SYNCS.PHASECHK.TRANS64 P0, [R4+URZ+0x100], R5 ;  /* 0x00010005040085a7 */ /* 0x000e6400080010ff */
[----:B-1----:R-:W-:Y:S05]  /*5f80*/  @!P0 BRA `(.L_x_19) ;  /* 0xfffffffc00f08947 */ /* 0x002fea000383ffff */
[----:B------:R-:W-:Y:S05]  /*5f90*/  BRA `(.L_x_99) ;  /* 0xffffffb4008c7947 */ /* 0x000fea000383ffff */
.L_x_22:
[----:B-1----:R-:W-:-:S07]  /*5fa0*/  MOV R4, UR33 ;  /* 0x0000002100047c02 */ /* 0x002fce0008000f00 */
.L_x_100:
[----:B-1----:R1:W4:Y:S02]  /*5fb0*/  SYNCS.PHASECHK.TRANS64.TRYWAIT P0, [R4+URZ+0x30], R7 ;  /* 0x00003007040075a7 */ /* 0x00232400080011ff */
[----:B----4-:R-:W-:Y:S05]  /*5fc0*/  @!P0 NANOSLEEP.SYNCS 0x989680 ;  /* 0x009896800000895d */ /* 0x010fea0003900000 */
[----:B------:R-:W4:Y:S02]  /*5fd0*/  @!P0 SYNCS.PHASECHK.TRANS64 P0, [R4+URZ+0x30], R7 ;  /* 0x00003007040085a7 */ /* 0x000f2400080010ff */
[----:B----4-:R-:W-:Y:S05]  /*5fe0*/  @!P0 BRA `(.L_x_100) ;  /* 0xfffffffc00f08947 */ /* 0x010fea000383ffff */
[----:B------:R-:W-:Y:S05]  /*5ff0*/  BRA `(.L_x_21) ;  /* 0xffffffb400dc7947 */ /* 0x000fea000383ffff */
.L_x_28:
[----:B-1----:R-:W-:-:S07]  /*6000*/  MOV R4, UR33 ;  /* 0x0000002100047c02 */ /* 0x002fce0008000f00 */
.L_x_101:
[----:B-1----:R1:W4:Y:S02]  /*6010*/  SYNCS.PHASECHK.TRANS64.TRYWAIT P0, [R4+URZ+0x30], R7 ;  /* 0x00003007040075a7 */ /* 0x00232400080011ff */
[----:B----4-:R-:W-:Y:S05]  /*6020*/  @!P0 NANOSLEEP.SYNCS 0x989680 ;  /* 0x009896800000895d */ /* 0x010fea0003900000 */
[----:B------:R-:W4:Y:S02]  /*6030*/  @!P0 SYNCS.PHASECHK.TRANS64 P0, [R4+URZ+0x30], R7 ;  /* 0x00003007040085a7 */ /* 0x000f2400080010ff */
[----:B----4-:R-:W-:Y:S05]  /*6040*/  @!P0 BRA `(.L_x_101) ;  /* 0xfffffffc00f08947 */ /* 0x010fea000383ffff */
[----:B------:R-:W-:Y:S05]  /*6050*/  BRA `(.L_x_27) ;  /* 0xffffffb800b47947 */ /* 0x000fea000383ffff */
.L_x_32:
[----:B-1----:R1:W4:Y:S02]  /*6060*/  SYNCS.PHASECHK.TRANS64.TRYWAIT P0, [R8+URZ+0x90], R5 ;  /* 0x00009005080075a7 */ /* 0x00232400080011ff */
[----:B----4-:R-:W-:Y:S05]  /*6070*/  @!P0 NANOSLEEP.SYNCS 0x989680 ;  /* 0x009896800000895d */ /* 0x010fea0003900000 */
[----:B------:R-:W4:Y:S02]  /*6080*/  @!P0 SYNCS.PHASECHK.TRANS64 P0, [R8+URZ+0x90], R5 ;  /* 0x00009005080085a7 */ /* 0x000f2400080010ff */
[----:B----4-:R-:W-:Y:S05]  /*6090*/  @!P0 BRA `(.L_x_32) ;  /* 0xfffffffc00f08947 */ /* 0x010fea000383ffff */
[----:B------:R-:W-:Y:S05]  /*60a0*/  BRA `(.L_x_102) ;  /* 0xffffffbc006c7947 */ /* 0x000fea000383ffff */
.L_x_36:
[----:B------:R-:W-:-:S07]  /*60b0*/  MOV R0, UR4 ;  /* 0x0000000400007c02 */ /* 0x000fce0008000f00 */
.L_x_103:
[----:B-1----:R1:W2:Y:S02]  /*60c0*/  SYNCS.PHASECHK.TRANS64.TRYWAIT P0, [R0+URZ], R3 ;  /* 0x00000003000075a7 */ /* 0x0022a400080011ff */
[----:B--2---:R-:W-:Y:S05]  /*60d0*/  @!P0 NANOSLEEP.SYNCS 0x989680 ;  /* 0x009896800000895d */ /* 0x004fea0003900000 */
[----:B------:R-:W2:Y:S02]  /*60e0*/  @!P0 SYNCS.PHASECHK.TRANS64 P0, [R0+URZ], R3 ;  /* 0x00000003000085a7 */ /* 0x000ea400080010ff */
[----:B--2---:R-:W-:Y:S05]  /*60f0*/  @!P0 BRA `(.L_x_103) ;  /* 0xfffffffc00f08947 */ /* 0x004fea000383ffff */
[----:B------:R-:W-:Y:S05]  /*6100*/  BRA `(.L_x_104) ;  /* 0xffffffc000dc7947 */ /* 0x000fea000383ffff */
.L_x_37:
[----:B------:R-:W-:-:S07]  /*6110*/  MOV R0, UR4 ;  /* 0x0000000400007c02 */ /* 0x000fce0008000f00 */
.L_x_105:
[----:B-1----:R1:W2:Y:S02]  /*6120*/  SYNCS.PHASECHK.TRANS64.TRYWAIT P0, [R0+URZ], R3 ;  /* 0x00000003000075a7 */ /* 0x0022a400080011ff */
[----:B--2---:R-:W-:Y:S05]  /*6130*/  @!P0 NANOSLEEP.SYNCS 0x989680 ;  /* 0x009896800000895d */ /* 0x004fea0003900000 */
[----:B------:R-:W2:Y:S02]  /*6140*/  @!P0 SYNCS.PHASECHK.TRANS64 P0, [R0+URZ], R3 ;  /* 0x00000003000085a7 */ /* 0x000ea400080010ff */
[----:B--2---:R-:W-:Y:S05]  /*6150*/  @!P0 BRA `(.L_x_105) ;  /* 0xfffffffc00f08947 */ /* 0x004fea000383ffff */
[----:B------:R-:W-:Y:S05]  /*6160*/  BRA `(.L_x_106) ;  /* 0xffffffc000e87947 */ /* 0x000fea000383ffff */
.L_x_38:
[----:B------:R-:W-:-:S07]  /*6170*/  MOV R0, UR4 ;  /* 0x0000000400007c02 */ /* 0x000fce0008000f00 */
.L_x_107:
[----:B-1----:R1:W2:Y:S02]  /*6180*/  SYNCS.PHASECHK.TRANS64.TRYWAIT P0, [R0+URZ], R3 ;  /* 0x00000003000075a7 */ /* 0x0022a400080011ff */
[----:B--2---:R-:W-:Y:S05]  /*6190*/  @!P0 NANOSLEEP.SYNCS 0x989680 ;  /* 0x009896800000895d */ /* 0x004fea0003900000 */
[----:B------:R-:W2:Y:S02]  /*61a0*/  @!P0 SYNCS.PHASECHK.TRANS64 P0, [R0+URZ], R3 ;  /* 0x00000003000085a7 */ /* 0x000ea400080010ff */
[----:B--2---:R-:W-:Y:S05]  /*61b0*/  @!P0 BRA `(.L_x_107) ;  /* 0xfffffffc00f08947 */ /* 0x004fea000383ffff */
[----:B------:R-:W-:Y:S05]  /*61c0*/  BRA `(.L_x_108) ;  /* 0xffffffc000f47947 */ /* 0x000fea000383ffff */
.L_x_39:
[----:B------:R-:W-:-:S07]  /*61d0*/  MOV R0, UR4 ;  /* 0x0000000400007c02 */ /* 0x000fce0008000f00 */
.L_x_109:
[----:B-1----:R1:W2:Y:S02]  /*61e0*/  SYNCS.PHASECHK.TRANS64.TRYWAIT P0, [R0+URZ], R3 ;  /* 0x00000003000075a7 */ /* 0x0022a400080011ff */
[----:B--2---:R-:W-:Y:S05]  /*61f0*/  @!P0 NANOSLEEP.SYNCS 0x989680 ;  /* 0x009896800000895d */ /* 0x004fea0003900000 */
[----:B------:R-:W2:Y:S02]  /*6200*/  @!P0 SYNCS.PHASECHK.TRANS64 P0, [R0+URZ], R3 ;  /* 0x00000003000085a7 */ /* 0x000ea400080010ff */
[----:B--2---:R-:W-:Y:S05]  /*6210*/  @!P0 BRA `(.L_x_109) ;  /* 0xfffffffc00f08947 */ /* 0x004fea000383ffff */
[----:B------:R-:W-:Y:S05]  /*6220*/  BRA `(.L_x_110) ;  /* 0xffffffc400007947 */ /* 0x000fea000383ffff */
.L_x_40:
[----:B------:R-:W-:-:S07]  /*6230*/  MOV R0, UR4 ;  /* 0x0000000400007c02 */ /* 0x000fce0008000f00 */
.L_x_111:
[----:B-1----:R1:W2:Y:S02]  /*6240*/  SYNCS.PHASECHK.TRANS64.TRYWAIT P0, [R0+URZ], R3 ;  /* 0x00000003000075a7 */ /* 0x0022a400080011ff */
[----:B--2---:R-:W-:Y:S05]  /*6250*/  @!P0 NANOSLEEP.SYNCS 0x989680 ;  /* 0x009896800000895d */ /* 0x004fea0003900000 */
[----:B------:R-:W2:Y:S02]  /*6260*/  @!P0 SYNCS.PHASECHK.TRANS64 P0, [R0+URZ], R3 ;  /* 0x00000003000085a7 */ /* 0x000ea400080010ff */
[----:B--2---:R-:W-:Y:S05]  /*6270*/  @!P0 BRA `(.L_x_111) ;  /* 0xfffffffc00f08947 */ /* 0x004fea000383ffff */
[----:B------:R-:W-:Y:S05]  /*6280*/  BRA `(.L_x_112) ;  /* 0xffffffc4000c7947 */ /* 0x000fea000383ffff */
.L_x_43:
[----:B-1----:R1:W2:Y:S02]  /*6290*/  SYNCS.PHASECHK.TRANS64.TRYWAIT P0, [R2+URZ+0xf0], R5 ;  /* 0x0000f005020075a7 */ /* 0x0022a400080011ff */
[----:B--2---:R-:W-:Y:S05]  /*62a0*/  @!P0 NANOSLEEP.SYNCS 0x989680 ;  /* 0x009896800000895d */ /* 0x004fea0003900000 */
[----:B------:R-:W2:Y:S02]  /*62b0*/  @!P0 SYNCS.PHASECHK.TRANS64 P0, [R2+URZ+0xf0], R5 ;  /* 0x0000f005020085a7 */ /* 0x000ea400080010ff */
[----:B--2---:R-:W-:Y:S05]  /*62c0*/  @!P0 BRA `(.L_x_43) ;  /* 0xfffffffc00f08947 */ /* 0x004fea000383ffff */
[----:B------:R-:W-:Y:S05]  /*62d0*/  BRA `(.L_x_113) ;  /* 0xffffffc400687947 */ /* 0x000fea000383ffff */
.L_x_44:
[----:B------:R-:W-:-:S07]  /*62e0*/  MOV R2, UR5 ;  /* 0x0000000500027c02 */ /* 0x000fce0008000f00 */
.L_x_114:
[----:B-1----:R1:W2:Y:S02]  /*62f0*/  SYNCS.PHASECHK.TRANS64.TRYWAIT P0, [R2+URZ+0xa0], R5 ;  /* 0x0000a005020075a7 */ /* 0x0022a400080011ff */
[----:B--2---:R-:W-:Y:S05]  /*6300*/  @!P0 NANOSLEEP.SYNCS 0x989680 ;  /* 0x009896800000895d */ /* 0x004fea0003900000 */
[----:B------:R-:W2:Y:S02]  /*6310*/  @!P0 SYNCS.PHASECHK.TRANS64 P0, [R2+URZ+0xa0], R5 ;  /* 0x0000a005020085a7 */ /* 0x000ea400080010ff */
[----:B--2---:R-:W-:Y:S05]  /*6320*/  @!P0 BRA `(.L_x_114) ;  /* 0xfffffffc00f08947 */ /* 0x004fea000383ffff */
[----:B------:R-:W-:Y:S05]  /*6330*/  BRA `(.L_x_115) ;  /* 0xffffffc400787947 */ /* 0x000fea000383ffff */
.L_x_45:
[----:B-1----:R1:W2:Y:S02]  /*6340*/  SYNCS.PHASECHK.TRANS64.TRYWAIT P1, [R2+URZ+0x90], R5 ;  /* 0x00009005020075a7 */ /* 0x0022a400080211ff */
[----:B--2---:R-:W-:Y:S05]  /*6350*/  @!P1 NANOSLEEP.SYNCS 0x989680 ;  /* 0x009896800000995d */ /* 0x004fea0003900000 */
[----:B------:R-:W2:Y:S02]  /*6360*/  @!P1 SYNCS.PHASECHK.TRANS64 P1, [R2+URZ+0x90], R5 ;  /* 0x00009005020095a7 */ /* 0x000ea400080210ff */
[----:B--2---:R-:W-:Y:S05]  /*6370*/  @!P1 BRA `(.L_x_45) ;  /* 0xfffffffc00f09947 */ /* 0x004fea000383ffff */
[----:B------:R-:W-:Y:S05]  /*6380*/  BRA `(.L_x_116) ;  /* 0xffffffc400a87947 */ /* 0x000fea000383ffff */
.L_x_48:
[----:B------:R-:W-:-:S07]  /*6390*/  MOV R0, UR5 ;  /* 0x0000000500007c02 */ /* 0x000fce0008000f00 */
.L_x_117:
[----:B-1----:R1:W2:Y:S02]  /*63a0*/  SYNCS.PHASECHK.TRANS64.TRYWAIT P0, [R0+URZ+0xa0], R3 ;  /* 0x0000a003000075a7 */ /* 0x0022a400080011ff */
[----:B--2---:R-:W-:Y:S05]  /*63b0*/  @!P0 NANOSLEEP.SYNCS 0x989680 ;  /* 0x009896800000895d */ /* 0x004fea0003900000 */
[----:B------:R-:W2:Y:S02]  /*63c0*/  @!P0 SYNCS.PHASECHK.TRANS64 P0, [R0+URZ+0xa0], R3 ;  /* 0x0000a003000085a7 */ /* 0x000ea400080010ff */
[----:B--2---:R-:W-:Y:S05]  /*63d0*/  @!P0 BRA `(.L_x_117) ;  /* 0xfffffffc00f08947 */ /* 0x004fea000383ffff */
[----:B------:R-:W-:Y:S05]  /*63e0*/  BRA `(.L_x_47) ;  /* 0xffffffc400fc7947 */ /* 0x000fea000383ffff */
.L_x_55:
[----:B-1----:R1:W2:Y:S02]  /*63f0*/  SYNCS.PHASECHK.TRANS64.TRYWAIT P1, [R0+URZ+0x90], R5 ;  /* 0x00009005000075a7 */ /* 0x0022a400080211ff */
[----:B--2---:R-:W-:Y:S05]  /*6400*/  @!P1 NANOSLEEP.SYNCS 0x989680 ;  /* 0x009896800000995d */ /* 0x004fea0003900000 */
[----:B------:R-:W2:Y:S02]  /*6410*/  @!P1 SYNCS.PHASECHK.TRANS64 P1, [R0+URZ+0x90], R5 ;  /* 0x00009005000095a7 */ /* 0x000ea400080210ff */
[----:B--2---:R-:W-:Y:S05]  /*6420*/  @!P1 BRA `(.L_x_55) ;  /* 0xfffffffc00f09947 */ /* 0x004fea000383ffff */
[----:B------:R-:W-:Y:S05]  /*6430*/  BRA `(.L_x_118) ;  /* 0xffffffcc008c7947 */ /* 0x000fea000383ffff */
.L_x_56:
[----:B------:R-:W-:-:S07]  /*6440*/  MOV R3, UR6 ;  /* 0x0000000600037c02 */ /* 0x000fce0008000f00 */
.L_x_119:
[----:B-1----:R1:W2:Y:S02]  /*6450*/  SYNCS.PHASECHK.TRANS64.TRYWAIT P0, [R3+URZ+0xd0], R0 ;  /* 0x0000d000030075a7 */ /* 0x0022a400080011ff */
[----:B--2---:R-:W-:Y:S05]  /*6460*/  @!P0 NANOSLEEP.SYNCS 0x989680 ;  /* 0x009896800000895d */ /* 0x004fea0003900000 */
[----:B------:R-:W2:Y:S02]  /*6470*/  @!P0 SYNCS.PHASECHK.TRANS64 P0, [R3+URZ+0xd0], R0 ;  /* 0x0000d000030085a7 */ /* 0x000ea400080010ff */
[----:B--2---:R-:W-:Y:S05]  /*6480*/  @!P0 BRA `(.L_x_119) ;  /* 0xfffffffc00f08947 */ /* 0x004fea000383ffff */
[----:B------:R-:W-:Y:S05]  /*6490*/  BRA `(.L_x_120) ;  /* 0xffffffcc00c07947 */ /* 0x000fea000383ffff */
.L_x_59:
[----:B------:R-:W-:Y:S07]  /*64a0*/  MOV R0, UR11 ;  /* 0x0000000b00007c02 */ /* 0x000fee0008000f00 */
.L_x_121:
[----:B-1----:R1:W2:Y:S02]  /*64b0*/  SYNCS.PHASECHK.TRANS64.TRYWAIT P0, [R0+URZ], R3 ;  /* 0x00000003000075a7 */ /* 0x0022a400080011ff */
[----:B--2---:R-:W-:Y:S05]  /*64c0*/  @!P0 NANOSLEEP.SYNCS 0x989680 ;  /* 0x009896800000895d */ /* 0x004fea0003900000 */
[----:B------:R-:W2:Y:S02]  /*64d0*/  @!P0 SYNCS.PHASECHK.TRANS64 P0, [R0+URZ], R3 ;  /* 0x00000003000085a7 */ /* 0x000ea400080010ff */
[----:B--2---:R-:W-:Y:S05]  /*64e0*/  @!P0 BRA `(.L_x_121) ;  /* 0xfffffffc00f08947 */ /* 0x004fea000383ffff */
[----:B------:R-:W-:Y:S05]  /*64f0*/  BRA `(.L_x_58) ;  /* 0xffffffcc00dc7947 */ /* 0x000fea000383ffff */
.L_x_62:
[----:B------:R-:W-:-:S07]  /*6500*/  MOV R0, UR6 ;  /* 0x0000000600007c02 */ /* 0x000fce0008000f00 */
.L_x_122:
[----:B--2---:R2:W3:Y:S02]  /*6510*/  SYNCS.PHASECHK.TRANS64.TRYWAIT P0, [R0+URZ], R3 ;  /* 0x00000003000075a7 */ /* 0x0044e400080011ff */
[----:B---3--:R-:W-:Y:S05]  /*6520*/  @!P0 NANOSLEEP.SYNCS 0x989680 ;  /* 0x009896800000895d */ /* 0x008fea0003900000 */
[----:B------:R-:W3:Y:S02]  /*6530*/  @!P0 SYNCS.PHASECHK.TRANS64 P0, [R0+URZ], R3 ;  /* 0x00000003000085a7 */ /* 0x000ee400080010ff */
[----:B---3--:R-:W-:Y:S05]  /*6540*/  @!P0 BRA `(.L_x_122) ;  /* 0xfffffffc00f08947 */ /* 0x008fea000383ffff */
[----:B------:R-:W-:Y:S05]  /*6550*/  BRA `(.L_x_123) ;  /* 0xffffffd4000c7947 */ /* 0x000fea000383ffff */
.L_x_63:
[----:B------:R-:W-:-:S07]  /*6560*/  MOV R0, UR6 ;  /* 0x0000000600007c02 */ /* 0x000fce0008000f00 */
.L_x_124:
[----:B-1----:R1:W2:Y:S02]  /*6570*/  SYNCS.PHASECHK.TRANS64.TRYWAIT P0, [R0+URZ], R3 ;  /* 0x00000003000075a7 */ /* 0x0022a400080011ff */
[----:B--2---:R-:W-:Y:S05]  /*6580*/  @!P0 NANOSLEEP.SYNCS 0x989680 ;  /* 0x009896800000895d */ /* 0x004fea0003900000 */
[----:B------:R-:W2:Y:S02]  /*6590*/  @!P0 SYNCS.PHASECHK.TRANS64 P0, [R0+URZ], R3 ;  /* 0x00000003000085a7 */ /* 0x000ea400080010ff */
[----:B--2---:R-:W-:Y:S05]  /*65a0*/  @!P0 BRA `(.L_x_124) ;  /* 0xfffffffc00f08947 */ /* 0x004fea000383ffff */
[----:B------:R-:W-:Y:S05]  /*65b0*/  BRA `(.L_x_125) ;  /* 0xffffffd400187947 */ /* 0x000fea000383ffff */
.L_x_64:
[----:B------:R-:W-:-:S07]  /*65c0*/  MOV R0, UR6 ;  /* 0x0000000600007c02 */ /* 0x000fce0008000f00 */
.L_x_126:
[----:B-1----:R1:W2:Y:S02]  /*65d0*/  SYNCS.PHASECHK.TRANS64.TRYWAIT P0, [R0+URZ], R3 ;  /* 0x00000003000075a7 */ /* 0x0022a400080011ff */
[----:B--2---:R-:W-:Y:S05]  /*65e0*/  @!P0 NANOSLEEP.SYNCS 0x989680 ;  /* 0x009896800000895d */ /* 0x004fea0003900000 */
[----:B------:R-:W2:Y:S02]  /*65f0*/  @!P0 SYNCS.PHASECHK.TRANS64 P0, [R0+URZ], R3 ;  /* 0x00000003000085a7 */ /* 0x000ea400080010ff */
[----:B--2---:R-:W-:Y:S05]  /*6600*/  @!P0 BRA `(.L_x_126) ;  /* 0xfffffffc00f08947 */ /* 0x004fea000383ffff */
[----:B------:R-:W-:Y:S05]  /*6610*/  BRA `(.L_x_127) ;  /* 0xffffffd400247947 */ /* 0x000fea000383ffff */
.L_x_65:
[----:B------:R-:W-:-:S07]  /*6620*/  MOV R0, UR7 ;  /* 0x0000000700007c02 */ /* 0x000fce0008000f00 */
.L_x_128:
[----:B-1----:R1:W2:Y:S02]  /*6630*/  SYNCS.PHASECHK.TRANS64.TRYWAIT P0, [R0+URZ], R3 ;  /* 0x00000003000075a7 */ /* 0x0022a400080011ff */
[----:B--2---:R-:W-:Y:S05]  /*6640*/  @!P0 NANOSLEEP.SYNCS 0x989680 ;  /* 0x009896800000895d */ /* 0x004fea0003900000 */
[----:B------:R-:W2:Y:S02]  /*6650*/  @!P0 SYNCS.PHASECHK.TRANS64 P0, [R0+URZ], R3 ;  /* 0x00000003000085a7 */ /* 0x000ea400080010ff */
[----:B--2---:R-:W-:Y:S05]  /*6660*/  @!P0 BRA `(.L_x_128) ;  /* 0xfffffffc00f08947 */ /* 0x004fea000383ffff */
[----:B------:R-:W-:Y:S05]  /*6670*/  BRA `(.L_x_129) ;  /* 0xffffffd400307947 */ /* 0x000fea000383ffff */
.L_x_70:
[----:B--2---:R2:W3:Y:S02]  /*6680*/  SYNCS.PHASECHK.TRANS64.TRYWAIT P0, [R0+URZ+0x90], R3 ;  /* 0x00009003000075a7 */ /* 0x0044e400080011ff */
[----:B---3--:R-:W-:Y:S05]  /*6690*/  @!P0 NANOSLEEP.SYNCS 0x989680 ;  /* 0x009896800000895d */ /* 0x008fea0003900000 */
[----:B------:R-:W3:Y:S02]  /*66a0*/  @!P0 SYNCS.PHASECHK.TRANS64 P0, [R0+URZ+0x90], R3 ;  /* 0x00009003000085a7 */ /* 0x000ee400080010ff */
[----:B---3--:R-:W-:Y:S05]  /*66b0*/  @!P0 BRA `(.L_x_70) ;  /* 0xfffffffc00f08947 */ /* 0x008fea000383ffff */
[----:B------:R-:W-:Y:S05]  /*66c0*/  BRA `(.L_x_130) ;  /* 0xffffffd800287947 */ /* 0x000fea000383ffff */
.L_x_73:
[----:B------:R-:W-:Y:S07]  /*66d0*/  MOV R0, UR13 ;  /* 0x0000000d00007c02 */ /* 0x000fee0008000f00 */
.L_x_131:
[----:B--2---:R2:W3:Y:S02]  /*66e0*/  SYNCS.PHASECHK.TRANS64.TRYWAIT P0, [R0+URZ+0x88], R3 ;  /* 0x00008803000075a7 */ /* 0x0044e400080011ff */
[----:B---3--:R-:W-:Y:S05]  /*66f0*/  @!P0 NANOSLEEP.SYNCS 0x989680 ;  /* 0x009896800000895d */ /* 0x008fea0003900000 */
[----:B------:R-:W3:Y:S02]  /*6700*/  @!P0 SYNCS.PHASECHK.TRANS64 P0, [R0+URZ+0x88], R3 ;  /* 0x00008803000085a7 */ /* 0x000ee400080010ff */
[----:B---3--:R-:W-:Y:S05]  /*6710*/  @!P0 BRA `(.L_x_131) ;  /* 0xfffffffc00f08947 */ /* 0x008fea000383ffff */
[----:B------:R-:W-:Y:S05]  /*6720*/  BRA `(.L_x_72) ;  /* 0xffffffdc00107947 */ /* 0x000fea000383ffff */
.L_x_76:
[----:B------:R-:W-:Y:S07]  /*6730*/  MOV R0, UR14 ;  /* 0x0000000e00007c02 */ /* 0x000fee0008000f00 */
.L_x_132:
[----:B-1----:R1:W2:Y:S02]  /*6740*/  SYNCS.PHASECHK.TRANS64.TRYWAIT P2, [R0+URZ+0x70], R11 ;  /* 0x0000700b000075a7 */ /* 0x0022a400080411ff */
[----:B--2---:R-:W-:Y:S05]  /*6750*/  @!P2 NANOSLEEP.SYNCS 0x989680 ;  /* 0x009896800000a95d */ /* 0x004fea0003900000 */
[----:B------:R-:W2:Y:S02]  /*6760*/  @!P2 SYNCS.PHASECHK.TRANS64 P2, [R0+URZ+0x70], R11 ;  /* 0x0000700b0000a5a7 */ /* 0x000ea400080410ff */
[----:B--2---:R-:W-:Y:S05]  /*6770*/  @!P2 BRA `(.L_x_132) ;  /* 0xfffffffc00f0a947 */ /* 0x004fea000383ffff */
[----:B------:R-:W-:Y:S05]  /*6780*/  BRA `(.L_x_133) ;  /* 0xffffffdc00ac7947 */ /* 0x000fea000383ffff */
.L_x_78:
[----:B------:R-:W-:-:S07]  /*6790*/  MOV R0, UR4 ;  /* 0x0000000400007c02 */ /* 0x000fce0008000f00 */
.L_x_134:
[----:B-1----:R1:W3:Y:S02]  /*67a0*/  SYNCS.PHASECHK.TRANS64.TRYWAIT P0, [R0+URZ], R3 ;  /* 0x00000003000075a7 */ /* 0x0022e400080011ff */
[----:B---3--:R-:W-:Y:S05]  /*67b0*/  @!P0 NANOSLEEP.SYNCS 0x989680 ;  /* 0x009896800000895d */ /* 0x008fea0003900000 */
[----:B------:R-:W3:Y:S02]  /*67c0*/  @!P0 SYNCS.PHASECHK.TRANS64 P0, [R0+URZ], R3 ;  /* 0x00000003000085a7 */ /* 0x000ee400080010ff */
[----:B---3--:R-:W-:Y:S05]  /*67d0*/  @!P0 BRA `(.L_x_134) ;  /* 0xfffffffc00f08947 */ /* 0x008fea000383ffff */
[----:B------:R-:W-:Y:S05]  /*67e0*/  BRA `(.L_x_135) ;  /* 0xffffffe000487947 */ /* 0x000fea000383ffff */
.L_x_80:
[----:B--2---:R2:W4:Y:S02]  /*67f0*/  SYNCS.PHASECHK.TRANS64.TRYWAIT P0, [R0+URZ+0x90], R3 ;  /* 0x00009003000075a7 */ /* 0x00452400080011ff */
[----:B----4-:R-:W-:Y:S05]  /*6800*/  @!P0 NANOSLEEP.SYNCS 0x989680 ;  /* 0x009896800000895d */ /* 0x010fea0003900000 */
[----:B------:R-:W4:Y:S02]  /*6810*/  @!P0 SYNCS.PHASECHK.TRANS64 P0, [R0+URZ+0x90], R3 ;  /* 0x00009003000085a7 */ /* 0x000f2400080010ff */
[----:B----4-:R-:W-:Y:S05]  /*6820*/  @!P0 BRA `(.L_x_80) ;  /* 0xfffffffc00f08947 */ /* 0x010fea000383ffff */
[----:B------:R-:W-:Y:S05]  /*6830*/  BRA `(.L_x_136) ;  /* 0xffffffe400107947 */ /* 0x000fea000383ffff */
.L_x_86:
[----:B------:R-:W-:Y:S07]  /*6840*/  MOV R0, UR5 ;  /* 0x0000000500007c02 */ /* 0x000fee0008000f00 */
.L_x_137:
[----:B-1----:R1:W2:Y:S02]  /*6850*/  SYNCS.PHASECHK.TRANS64.TRYWAIT P0, [R0+URZ+0x60], R9 ;  /* 0x00006009000075a7 */ /* 0x0022a400080011ff */
[----:B--2---:R-:W-:Y:S05]  /*6860*/  @!P0 NANOSLEEP.SYNCS 0x989680 ;  /* 0x009896800000895d */ /* 0x004fea0003900000 */
[----:B------:R-:W2:Y:S02]  /*6870*/  @!P0 SYNCS.PHASECHK.TRANS64 P0, [R0+URZ+0x60], R9 ;  /* 0x00006009000085a7 */ /* 0x000ea400080010ff */
[----:B--2---:R-:W-:Y:S05]  /*6880*/  @!P0 BRA `(.L_x_137) ;  /* 0xfffffffc00f08947 */ /* 0x004fea000383ffff */
[----:B------:R-:W-:Y:S05]  /*6890*/  BRA `(.L_x_85) ;  /* 0xffffffec00507947 */ /* 0x000fea000383ffff */
.L_x_88:
[----:B------:R-:W-:Y:S07]  /*68a0*/  MOV R0, UR53 ;  /* 0x0000003500007c02 */ /* 0x000fee0008000f00 */
.L_x_138:
[----:B-1----:R1:W3:Y:S02]  /*68b0*/  SYNCS.PHASECHK.TRANS64.TRYWAIT P1, [R0+URZ+0xb0], R11 ;  /* 0x0000b00b000075a7 */ /* 0x0022e400080211ff */
[----:B---3--:R-:W-:Y:S05]  /*68c0*/  @!P1 NANOSLEEP.SYNCS 0x989680 ;  /* 0x009896800000995d */ /* 0x008fea0003900000 */
[----:B------:R-:W3:Y:S02]  /*68d0*/  @!P1 SYNCS.PHASECHK.TRANS64 P1, [R0+URZ+0xb0], R11 ;  /* 0x0000b00b000095a7 */ /* 0x000ee400080210ff */
[----:B---3--:R-:W-:Y:S05]  /*68e0*/  @!P1 BRA `(.L_x_138) ;  /* 0xfffffffc00f09947 */ /* 0x008fea000383ffff */
[----:B------:R-:W-:Y:S05]  /*68f0*/  BRA `(.L_x_87) ;  /* 0xffffffec00887947 */ /* 0x000fea000383ffff */
        .weak           $__internal_0_$__cuda_sm10x_tcgen05_guardrail_trap_col_being_dealloced_not_returned_by_alloc
        .type           $__internal_0_$__cuda_sm10x_tcgen05_guardrail_trap_col_being_dealloced_not_returned_by_alloc,@function
        .size           $__internal_0_$__cuda_sm10x_tcgen05_guardrail_trap_col_being_dealloced_not_returned_by_alloc,($__internal_1_$__cuda_sm10x_tcgen05_guardrail_trap_phase_invalid_during_alloc - $__internal_0_$__cuda_sm10x_tcgen05_guardrail_trap_col_being_dealloced_not_returned_by_alloc)
$__internal_0_$__cuda_sm10x_tcgen05_guardrail_trap_col_being_dealloced_not_returned_by_alloc:
[----:B------:R-:W-:Y:S05]  /*6900*/  BPT.TRAP 0x1 ;  /* 0x000000040000795c */ /* 0x000fea0000300000 */
[----:B------:R-:W-:-:S04]  /*6910*/  HFMA2 R3, -RZ, RZ, 0, 0 ;  /* 0x00000000ff037431 */ /* 0x000fc800000001ff */
[----:B------:R-:W-:Y:S05]  /*6920*/  RET.REL.NODEC R2 `(_ZN7cutlass13device_kernelINS_4gemm6kernel13GemmUniversalIN4cute5tupleIJiiiiEEENS1_10collective13CollectiveMmaINS1_35MainloopSm100TmaUmmaWarpSpecializedILi6ELi2ELi4ENS5_IJNS4_1CILi1EEESB_SB_EEEEENS5_IJNSA_ILi128EEENSA_ILi8EEESE_EEENS_6half_tENS5_IJlSB_lEEESH_SI_NS4_8TiledMMAINS4_8MMA_AtomIJNS4_20SM100_MMA_F16BF16_SSISH_SH_fLi128ELi8ELNS4_4UMMA5MajorE0ELSN_0ELNSM_7ScaleInE0ELSO_0EEEEEENS4_6LayoutISC_NS5_IJNSA_ILi0EEESS_SS_EEEEENS5_IJNS4_10UnderscoreESV_SV_EEEEENS4_13SM90_TMA_LOADENS4_14ComposedLayoutINS4_7SwizzleILi3ELi4ELi3EEENS4_18smem_ptr_flag_bitsILi16EEENSR_INS5_IJSF_NSA_ILi64EEEEEENS5_IJS14_SB_EEEEEEEvNS4_8identityESY_S18_vS19_EENS_8epilogue10collective18CollectiveEpilogueINS1B_23Sm100TmaWarpSpecializedILi2ELi1ELi8ELb1ELb0EEEJSG_NS5_IJNSR_ISE_SB_EENSR_ISF_SB_EEEEESH_SI_SH_SI_NS1B_6fusion15FusionCallbacksIS1F_NS1J_17LinearCombinationISH_fSH_fLNS_15FloatRoundStyleE2EEESG_S1I_JEEENS4_5SM1004TMEM4LOAD25SM100_TMEM_LOAD_32dp32b8xESY_NSZ_INS10_ILi0ELi4ELi3EEES13_NSR_INS5_IJSF_SF_EEENS5_IJSF_SB_EEEEEEENS4_39AutoVectorizingCopyWithAssumedAlignmentILi128EEENS4_14SM90_TMA_STOREES1X_S1Z_S1Z_EEEvvEEEEvNT_6ParamsE) ;  /* 0xffffff9402b47950 */ /* 0x000fea0003c3ffff */
        .weak           $__internal_1_$__cuda_sm10x_tcgen05_guardrail_trap_phase_invalid_during_alloc
        .type           $__internal_1_$__cuda_sm10x_tcgen05_guardrail_trap_phase_invalid_during_alloc,@function
        .size           $__internal_1_$__cuda_sm10x_tcgen05_guardrail_trap_phase_invalid_during_alloc,($__internal_2_$__cuda_sm10x_tcgen05_guardrail_trap_unallocated_columns_being_dealloced - $__internal_1_$__cuda_sm10x_tcgen05_guardrail_trap_phase_invalid_during_alloc)
$__internal_1_$__cuda_sm10x_tcgen05_guardrail_trap_phase_invalid_during_alloc:
[----:B------:R-:W-:Y:S05]  /*6930*/  BPT.TRAP 0x1 ;  /* 0x000000040000795c */ /* 0x000fea0000300000 */
[----:B------:R-:W-:-:S04]  /*6940*/  MOV R3, 0x0 ;  /* 0x0000000000037802 */ /* 0x000fc80000000f00 */
[----:B------:R-:W-:Y:S05]  /*6950*/  RET.REL.NODEC R2 `(_ZN7cutlass13device_kernelINS_4gemm6kernel13GemmUniversalIN4cute5tupleIJiiiiEEENS1_10collective13CollectiveMmaINS1_35MainloopSm100TmaUmmaWarpSpecializedILi6ELi2ELi4ENS5_IJNS4_1CILi1EEESB_SB_EEEEENS5_IJNSA_ILi128EEENSA_ILi8EEESE_EEENS_6half_tENS5_IJlSB_lEEESH_SI_NS4_8TiledMMAINS4_8MMA_AtomIJNS4_20SM100_MMA_F16BF16_SSISH_SH_fLi128ELi8ELNS4_4UMMA5MajorE0ELSN_0ELNSM_7ScaleInE0ELSO_0EEEEEENS4_6LayoutISC_NS5_IJNSA_ILi0EEESS_SS_EEEEENS5_IJNS4_10UnderscoreESV_SV_EEEEENS4_13SM90_TMA_LOADENS4_14ComposedLayoutINS4_7SwizzleILi3ELi4ELi3EEENS4_18smem_ptr_flag_bitsILi16EEENSR_INS5_IJSF_NSA_ILi64EEEEEENS5_IJS14_SB_EEEEEEEvNS4_8identityESY_S18_vS19_EENS_8epilogue10collective18CollectiveEpilogueINS1B_23Sm100TmaWarpSpecializedILi2ELi1ELi8ELb1ELb0EEEJSG_NS5_IJNSR_ISE_SB_EENSR_ISF_SB_EEEEESH_SI_SH_SI_NS1B_6fusion15FusionCallbacksIS1F_NS1J_17LinearCombinationISH_fSH_fLNS_15FloatRoundStyleE2EEESG_S1I_JEEENS4_5SM1004TMEM4LOAD25SM100_TMEM_LOAD_32dp32b8xESY_NSZ_INS10_ILi0ELi4ELi3EEES13_NSR_INS5_IJSF_SF_EEENS5_IJSF_SB_EEEEEEENS4_39AutoVectorizingCopyWithAssumedAlignmentILi128EEENS4_14SM90_TMA_STOREES1X_S1Z_S1Z_EEEvvEEEEvNT_6ParamsE) ;  /* 0xffffff9402a87950 */ /* 0x000fea0003c3ffff */
        .weak           $__internal_2_$__cuda_sm10x_tcgen05_guardrail_trap_unallocated_columns_being_dealloced
        .type           $__internal_2_$__cuda_sm10x_tcgen05_guardrail_trap_unallocated_columns_being_dealloced,@function
        .size           $__internal_2_$__cuda_sm10x_tcgen05_guardrail_trap_unallocated_columns_being_dealloced,(.L_x_140 - $__internal_2_$__cuda_sm10x_tcgen05_guardrail_trap_unallocated_columns_being_dealloced)
$__internal_2_$__cuda_sm10x_tcgen05_guardrail_trap_unallocated_columns_being_dealloced:
[----:B------:R-:W-:Y:S05]  /*6960*/  BPT.TRAP 0x1 ;  /* 0x000000040000795c */ /* 0x000fea0000300000 */
[----:B------:R-:W-:-:S04]  /*6970*/  HFMA2 R3, -RZ, RZ, 0, 0 ;  /* 0x00000000ff037431 */ /* 0x000fc800000001ff */
[----:B------:R-:W-:Y:S05]  /*6980*/  RET.REL.NODEC R2 `(_ZN7cutlass13device_kernelINS_4gemm6kernel13GemmUniversalIN4cute5tupleIJiiiiEEENS1_10collective13CollectiveMmaINS1_35MainloopSm100TmaUmmaWarpSpecializedILi6ELi2ELi4ENS5_IJNS4_1CILi1EEESB_SB_EEEEENS5_IJNSA_ILi128EEENSA_ILi8EEESE_EEENS_6half_tENS5_IJlSB_lEEESH_SI_NS4_8TiledMMAINS4_8MMA_AtomIJNS4_20SM100_MMA_F16BF16_SSISH_SH_fLi128ELi8ELNS4_4UMMA5MajorE0ELSN_0ELNSM_7ScaleInE0ELSO_0EEEEEENS4_6LayoutISC_NS5_IJNSA_ILi0EEESS_SS_EEEEENS5_IJNS4_10UnderscoreESV_SV_EEEEENS4_13SM90_TMA_LOADENS4_14ComposedLayoutINS4_7SwizzleILi3ELi4ELi3EEENS4_18smem_ptr_flag_bitsILi16EEENSR_INS5_IJSF_NSA_ILi64EEEEEENS5_IJS14_SB_EEEEEEEvNS4_8identityESY_S18_vS19_EENS_8epilogue10collective18CollectiveEpilogueINS1B_23Sm100TmaWarpSpecializedILi2ELi1ELi8ELb1ELb0EEEJSG_NS5_IJNSR_ISE_SB_EENSR_ISF_SB_EEEEESH_SI_SH_SI_NS1B_6fusion15FusionCallbacksIS1F_NS1J_17LinearCombinationISH_fSH_fLNS_15FloatRoundStyleE2EEESG_S1I_JEEENS4_5SM1004TMEM4LOAD25SM100_TMEM_LOAD_32dp32b8xESY_NSZ_INS10_ILi0ELi4ELi3EEES13_NSR_INS5_IJSF_SF_EEENS5_IJSF_SB_EEEEEEENS4_39AutoVectorizingCopyWithAssumedAlignmentILi128EEENS4_14SM90_TMA_STOREES1X_S1Z_S1Z_EEEvvEEEEvNT_6ParamsE) ;  /* 0xffffff94029c7950 */ /* 0x000fea0003c3ffff */
.L_x_139:
[----:B------:R-:W-:-:S00]  /*6990*/  BRA `(.L_x_139) ;  /* 0xfffffffc00fc7947 */ /* 0x000fc0000383ffff */
[----:B------:R-:W-:-:S00]  /*69a0*/  NOP ;  /* 0x0000000000007918 */ /* 0x000fc00000000000 */
        /* <DEDUP_REMOVED lines=13> */
.L_x_140:


//--------------------- .nv.global.init           --------------------------
	.section	.nv.global.init,"aw",@progbits
.nv.global.init:
	.type		$str$26,@object
	.size		$str$26,($str$25 - $str$26)
$str$26:
        /*0000*/ 	.byte	0x2f, 0x74, 0x6d, 0x70, 0x2f, 0x63, 0x75, 0x74, 0x6c, 0x61, 0x73, 0x73, 0x5f, 0x73, 0x77, 0x65
        /*0010*/ 	.byte	0x65, 0x70, 0x5f, 0x73, 0x72, 0x63, 0x2f, 0x69, 0x6e, 0x63, 0x6c, 0x75, 0x64, 0x65, 0x2f, 0x63
        /*0020*/ 	.byte	0x75, 0x74, 0x65, 0x2f, 0x61, 0x74, 0x6f, 0x6d, 0x2f, 0x63, 0x6f, 0x70, 0x79, 0x5f, 0x74, 0x72
        /*0030*/ 	.byte	0x61, 0x69, 0x74, 0x73, 0x5f, 0x73, 0x6d, 0x31, 0x30, 0x30, 0x2e, 0x68, 0x70, 0x70, 0x00
	.type		$str$25,@object
	.size		$str$25,(__unnamed_1 - $str$25)
$str$25:
        /*003f*/ 	.byte	0x28, 0x28, 0x75, 0x69, 0x6e, 0x74, 0x33, 0x32, 0x5f, 0x74, 0x28, 0x74, 0x68, 0x72, 0x65, 0x61
        /*004f*/ 	.byte	0x64, 0x49, 0x64, 0x78, 0x2e, 0x78, 0x29, 0x20, 0x2f, 0x20, 0x33, 0x32, 0x29, 0x20, 0x25, 0x20
        /*005f*/ 	.byte	0x34, 0x29, 0x20, 0x3d, 0x3d, 0x20, 0x28, 0x28, 0x28, 0x74, 0x6d, 0x65, 0x6d, 0x5f, 0x61, 0x64
        /*006f*/ 	.byte	0x64, 0x72, 0x20, 0x3e, 0x3e, 0x20, 0x31, 0x36, 0x29, 0x20, 0x2f, 0x20, 0x33, 0x32, 0x29, 0x20
        /*007f*/ 	.byte	0x25, 0x20, 0x34, 0x29, 0x00
	.type		__unnamed_1,@object
	.size		__unnamed_1,(.L_1 - __unnamed_1)
__unnamed_1:
        /*0084*/ 	.byte	0x63, 0x6f, 0x6e, 0x73, 0x74, 0x65, 0x78, 0x70, 0x72, 0x20, 0x76, 0x6f, 0x69, 0x64, 0x20, 0x63
        /* <DEDUP_REMOVED lines=36> */
        /*02d4*/ 	.byte	0x30, 0x3e, 0x3e, 0x3e, 0x3e, 0x5d, 0x00
.L_1:


//--------------------- .nv.shared._ZN7cutlass13device_kernelINS_4gemm6kernel13GemmUniversalIN4cute5tupleIJiiiiEEENS1_10collective13CollectiveMmaINS1_35MainloopSm100TmaUmmaWarpSpecializedILi6ELi2ELi4ENS5_IJNS4_1CILi1EEESB_SB_EEEEENS5_IJNSA_ILi128EEENSA_ILi8EEESE_EEENS_6half_tENS5_IJlSB_lEEESH_SI_NS4_8TiledMMAINS4_8MMA_AtomIJNS4_20SM100_MMA_F16BF16_SSISH_SH_fLi128ELi8ELNS4_4UMMA5MajorE0ELSN_0ELNSM_7ScaleInE0ELSO_0EEEEEENS4_6LayoutISC_NS5_IJNSA_ILi0EEESS_SS_EEEEENS5_IJNS4_10UnderscoreESV_SV_EEEEENS4_13SM90_TMA_LOADENS4_14ComposedLayoutINS4_7SwizzleILi3ELi4ELi3EEENS4_18smem_ptr_flag_bitsILi16EEENSR_INS5_IJSF_NSA_ILi64EEEEEENS5_IJS14_SB_EEEEEEEvNS4_8identityESY_S18_vS19_EENS_8epilogue10collective18CollectiveEpilogueINS1B_23Sm100TmaWarpSpecializedILi2ELi1ELi8ELb1ELb0EEEJSG_NS5_IJNSR_ISE_SB_EENSR_ISF_SB_EEEEESH_SI_SH_SI_NS1B_6fusion15FusionCallbacksIS1F_NS1J_17LinearCombinationISH_fSH_fLNS_15FloatRoundStyleE2EEESG_S1I_JEEENS4_5SM1004TMEM4LOAD25SM100_TMEM_LOAD_32dp32b8xESY_NSZ_INS10_ILi0ELi4ELi3EEES13_NSR_INS5_IJSF_SF_EEENS5_IJSF_SB_EEEEEEENS4_39AutoVectorizingCopyWithAssumedAlignmentILi128EEENS4_14SM90_TMA_STOREES1X_S1Z_S1Z_EEEvvEEEEvNT_6ParamsE --------------------------
	.section	.nv.shared._ZN7cutlass13device_kernelINS_4gemm6kernel13GemmUniversalIN4cute5tupleIJiiiiEEENS1_10collective13CollectiveMmaINS1_35MainloopSm100TmaUmmaWarpSpecializedILi6ELi2ELi4ENS5_IJNS4_1CILi1EEESB_SB_EEEEENS5_IJNSA_ILi128EEENSA_ILi8EEESE_EEENS_6half_tENS5_IJlSB_lEEESH_SI_NS4_8TiledMMAINS4_8MMA_AtomIJNS4_20SM100_MMA_F16BF16_SSISH_SH_fLi128ELi8ELNS4_4UMMA5MajorE0ELSN_0ELNSM_7ScaleInE0ELSO_0EEEEEENS4_6LayoutISC_NS5_IJNSA_ILi0EEESS_SS_EEEEENS5_IJNS4_10UnderscoreESV_SV_EEEEENS4_13SM90_TMA_LOADENS4_14ComposedLayoutINS4_7SwizzleILi3ELi4ELi3EEENS4_18smem_ptr_flag_bitsILi16EEENSR_INS5_IJSF_NSA_ILi64EEEEEENS5_IJS14_SB_EEEEEEEvNS4_8identityESY_S18_vS19_EENS_8epilogue10collective18CollectiveEpilogueINS1B_23Sm100TmaWarpSpecializedILi2ELi1ELi8ELb1ELb0EEEJSG_NS5_IJNSR_ISE_SB_EENSR_ISF_SB_EEEEESH_SI_SH_SI_NS1B_6fusion15FusionCallbacksIS1F_NS1J_17LinearCombinationISH_fSH_fLNS_15FloatRoundStyleE2EEESG_S1I_JEEENS4_5SM1004TMEM4LOAD25SM100_TMEM_LOAD_32dp32b8xESY_NSZ_INS10_ILi0ELi4ELi3EEES13_NSR_INS5_IJSF_SF_EEENS5_IJSF_SB_EEEEEEENS4_39AutoVectorizingCopyWithAssumedAlignmentILi128EEENS4_14SM90_TMA_STOREES1X_S1Z_S1Z_EEEvvEEEEvNT_6ParamsE,"aw",@nobits
	.sectionflags	@""
	.align	16
	.zero		1024


//--------------------- .nv.shared.reserved.0     --------------------------
	.section	.nv.shared.reserved.0,"aw",@nobits
	.weak		__nv_reservedSMEM_offset_0_alias
	.size		__nv_reservedSMEM_offset_0_alias, 0, 64
	.other		__nv_reservedSMEM_offset_0_alias,@"STO_CUDA_RESERVED_SHARED STV_DEFAULT"
__nv_reservedSMEM_offset_0_alias:
	.zero		0
.nv.shared.reserved.0:
	.zero		64
	.weak		__nv_reservedSMEM_tcgen05_partition
	.type		__nv_reservedSMEM_tcgen05_partition,@object
	.size		__nv_reservedSMEM_tcgen05_partition,(.L_0 - __nv_reservedSMEM_tcgen05_partition)
__nv_reservedSMEM_tcgen05_partition:
	.zero		32
.L_0:


//--------------------- .nv.global                --------------------------
	.section	.nv.global,"aw",@nobits
.nv.global:
	.type		_ZN39_INTERNAL_42f38600_4_k_cu_387750cc_90984cute1_E,@object
	.size		_ZN39_INTERNAL_42f38600_4_k_cu_387750cc_90984cute1_E,(_ZN39_INTERNAL_42f38600_4_k_cu_387750cc_90984cuda3std3__45__cpo6cbeginE - _ZN39_INTERNAL_42f38600_4_k_cu_387750cc_90984cute1_E)
_ZN39_INTERNAL_42f38600_4_k_cu_387750cc_90984cute1_E:
	.zero		1
	.type		_ZN39_INTERNAL_42f38600_4_k_cu_387750cc_90984cuda3std3__45__cpo6cbeginE,@object
	.size		_ZN39_INTERNAL_42f38600_4_k_cu_387750cc_90984cuda3std3__45__cpo6cbeginE,(_ZN39_INTERNAL_42f38600_4_k_cu_387750cc_90984cuda3std3__48in_placeE - _ZN39_INTERNAL_42f38600_4_k_cu_387750cc_90984cuda3std3__45__cpo6cbeginE)
_ZN39_INTERNAL_42f38600_4_k_cu_387750cc_90984cuda3std3__45__cpo6cbeginE:
	.zero		1
	.type		_ZN39_INTERNAL_42f38600_4_k_cu_387750cc_90984cuda3std3__48in_placeE,@object
	.size		_ZN39_INTERNAL_42f38600_4_k_cu_387750cc_90984cuda3std3__48in_placeE,(_ZN39_INTERNAL_42f38600_4_k_cu_387750cc_90984cuda3std6ranges3__45__cpo9iter_moveE - _ZN39_INTERNAL_42f38600_4_k_cu_387750cc_90984cuda3std3__48in_placeE)
_ZN39_INTERNAL_42f38600_4_k_cu_387750cc_90984cuda3std3__48in_placeE:
	.zero		1
	.type		_ZN39_INTERNAL_42f38600_4_k_cu_387750cc_90984cuda3std6ranges3__45__cpo9iter_moveE,@object
	.size		_ZN39_INTERNAL_42f38600_4_k_cu_387750cc_90984cuda3std6ranges3__45__cpo9iter_moveE,(_ZN39_INTERNAL_42f38600_4_k_cu_387750cc_90984cuda3std3__45__cpo5beginE - _ZN39_INTERNAL_42f38600_4_k_cu_387750cc_90984cuda3std6ranges3__45__cpo9iter_moveE)
_ZN39_INTERNAL_42f38600_4_k_cu_387750cc_90984cuda3std6ranges3__45__cpo9iter_moveE:
	.zero		1
	.type		_ZN39_INTERNAL_42f38600_4_k_cu_387750cc_90984cuda3std3__45__cpo5beginE,@object
	.size		_ZN39_INTERNAL_42f38600_4_k_cu_387750cc_90984cuda3std3__45__cpo5beginE,(_ZN39_INTERNAL_42f38600_4_k_cu_387750cc_90984cuda3std3__441_GLOBAL__N__42f38600_4_k_cu_387750cc_90986ignoreE - _ZN39_INTERNAL_42f38600_4_k_cu_387750cc_90984cuda3std3__45__cpo5beginE)
_ZN39_INTERNAL_42f38600_4_k_cu_387750cc_90984cuda3std3__45__cpo5beginE:
	.zero		1
	.type		_ZN39_INTERNAL_42f38600_4_k_cu_387750cc_90984cuda3std3__441_GLOBAL__N__42f38600_4_k_cu_387750cc_90986ignoreE,@object
	.size		_ZN39_INTERNAL_42f38600_4_k_cu_387750cc_90984cuda3std3__441_GLOBAL__N__42f38600_4_k_cu_387750cc_90986ignoreE,(_ZN39_INTERNAL_42f38600_4_k_cu_387750cc_90984cute7productE - _ZN39_INTERNAL_42f38600_4_k_cu_387750cc_90984cuda3std3__441_GLOBAL__N__42f38600_4_k_cu_387750cc_90986ignoreE)
_ZN39_INTERNAL_42f38600_4_k_cu_387750cc_90984cuda3std3__441_GLOBAL__N__42f38600_4_k_cu_387750cc_90986ignoreE:
	.zero		1
	.type		_ZN39_INTERNAL_42f38600_4_k_cu_387750cc_90984cute7productE,@object
	.size		_ZN39_INTERNAL_42f38600_4_k_cu_387750cc_90984cute7productE,(_ZN39_INTERNAL_42f38600_4_k_cu_387750cc_90984cuda3std3__45__cpo3endE - _ZN39_INTERNAL_42f38600_4_k_cu_387750cc_90984cute7productE)
_ZN39_INTERNAL_42f38600_4_k_cu_387750cc_90984cute7productE:
	.zero		1
	.type		_ZN39_INTERNAL_42f38600_4_k_cu_387750cc_90984cuda3std3__45__cpo3endE,@object
	.size		_ZN39_INTERNAL_42f38600_4_k_cu_387750cc_90984cuda3std3__45__cpo3endE,(_ZN39_INTERNAL_42f38600_4_k_cu_387750cc_90984cuda3std3__419piecewise_constructE - _ZN39_INTERNAL_42f38600_4_k_cu_387750cc_90984cuda3std3__45__cpo3endE)
_ZN39_INTERNAL_42f38600_4_k_cu_387750cc_90984cuda3std3__45__cpo3endE:
	.zero		1
	.type		_ZN39_INTERNAL_42f38600_4_k_cu_387750cc_90984cuda3std3__419piecewise_constructE,@object
	.size		_ZN39_INTERNAL_42f38600_4_k_cu_387750cc_90984cuda3std3__419piecewise_constructE,(_ZN39_INTERNAL_42f38600_4_k_cu_387750cc_90984cuda3std3__45__cpo4cendE - _ZN39_INTERNAL_42f38600_4_k_cu_387750cc_90984cuda3std3__419piecewise_constructE)
_ZN39_INTERNAL_42f38600_4_k_cu_387750cc_90984cuda3std3__419piecewise_constructE:
	.zero		1
	.type		_ZN39_INTERNAL_42f38600_4_k_cu_387750cc_90984cuda3std3__45__cpo4cendE,@object
	.size		_ZN39_INTERNAL_42f38600_4_k_cu_387750cc_90984cuda3std3__45__cpo4cendE,(_ZN39_INTERNAL_42f38600_4_k_cu_387750cc_90984cuda3std6ranges3__45__cpo4swapE - _ZN39_INTERNAL_42f38600_4_k_cu_387750cc_90984cuda3std3__45__cpo4cendE)
_ZN39_INTERNAL_42f38600_4_k_cu_387750cc_90984cuda3std3__45__cpo4cendE:
	.zero		1
	.type		_ZN39_INTERNAL_42f38600_4_k_cu_387750cc_90984cuda3std6ranges3__45__cpo4swapE,@object
	.size		_ZN39_INTERNAL_42f38600_4_k_cu_387750cc_90984cuda3std6ranges3__45__cpo4swapE,(.L_9 - _ZN39_INTERNAL_42f38600_4_k_cu_387750cc_90984cuda3std6ranges3__45__cpo4swapE)
_ZN39_INTERNAL_42f38600_4_k_cu_387750cc_90984cuda3std6ranges3__45__cpo4swapE:
	.zero		1
.L_9:


//--------------------- .nv.constant0._ZN7cutlass13device_kernelINS_4gemm6kernel13GemmUniversalIN4cute5tupleIJiiiiEEENS1_10collective13CollectiveMmaINS1_35MainloopSm100TmaUmmaWarpSpecializedILi6ELi2ELi4ENS5_IJNS4_1CILi1EEESB_SB_EEEEENS5_IJNSA_ILi128EEENSA_ILi8EEESE_EEENS_6half_tENS5_IJlSB_lEEESH_SI_NS4_8TiledMMAINS4_8MMA_AtomIJNS4_20SM100_MMA_F16BF16_SSISH_SH_fLi128ELi8ELNS4_4UMMA5MajorE0ELSN_0ELNSM_7ScaleInE0ELSO_0EEEEEENS4_6LayoutISC_NS5_IJNSA_ILi0EEESS_SS_EEEEENS5_IJNS4_10UnderscoreESV_SV_EEEEENS4_13SM90_TMA_LOADENS4_14ComposedLayoutINS4_7SwizzleILi3ELi4ELi3EEENS4_18smem_ptr_flag_bitsILi16EEENSR_INS5_IJSF_NSA_ILi64EEEEEENS5_IJS14_SB_EEEEEEEvNS4_8identityESY_S18_vS19_EENS_8epilogue10collective18CollectiveEpilogueINS1B_23Sm100TmaWarpSpecializedILi2ELi1ELi8ELb1ELb0EEEJSG_NS5_IJNSR_ISE_SB_EENSR_ISF_SB_EEEEESH_SI_SH_SI_NS1B_6fusion15FusionCallbacksIS1F_NS1J_17LinearCombinationISH_fSH_fLNS_15FloatRoundStyleE2EEESG_S1I_JEEENS4_5SM1004TMEM4LOAD25SM100_TMEM_LOAD_32dp32b8xESY_NSZ_INS10_ILi0ELi4ELi3EEES13_NSR_INS5_IJSF_SF_EEENS5_IJSF_SB_EEEEEEENS4_39AutoVectorizingCopyWithAssumedAlignmentILi128EEENS4_14SM90_TMA_STOREES1X_S1Z_S1Z_EEEvvEEEEvNT_6ParamsE --------------------------
	.section	.nv.constant0._ZN7cutlass13device_kernelINS_4gemm6kernel13GemmUniversalIN4cute5tupleIJiiiiEEENS1_10collective13CollectiveMmaINS1_35MainloopSm100TmaUmmaWarpSpecializedILi6ELi2ELi4ENS5_IJNS4_1CILi1EEESB_SB_EEEEENS5_IJNSA_ILi128EEENSA_ILi8EEESE_EEENS_6half_tENS5_IJlSB_lEEESH_SI_NS4_8TiledMMAINS4_8MMA_AtomIJNS4_20SM100_MMA_F16BF16_SSISH_SH_fLi128ELi8ELNS4_4UMMA5MajorE0ELSN_0ELNSM_7ScaleInE0ELSO_0EEEEEENS4_6LayoutISC_NS5_IJNSA_ILi0EEESS_SS_EEEEENS5_IJNS4_10UnderscoreESV_SV_EEEEENS4_13SM90_TMA_LOADENS4_14ComposedLayoutINS4_7SwizzleILi3ELi4ELi3EEENS4_18smem_ptr_flag_bitsILi16EEENSR_INS5_IJSF_NSA_ILi64EEEEEENS5_IJS14_SB_EEEEEEEvNS4_8identityESY_S18_vS19_EENS_8epilogue10collective18CollectiveEpilogueINS1B_23Sm100TmaWarpSpecializedILi2ELi1ELi8ELb1ELb0EEEJSG_NS5_IJNSR_ISE_SB_EENSR_ISF_SB_EEEEESH_SI_SH_SI_NS1B_6fusion15FusionCallbacksIS1F_NS1J_17LinearCombinationISH_fSH_fLNS_15FloatRoundStyleE2EEESG_S1I_JEEENS4_5SM1004TMEM4LOAD25SM100_TMEM_LOAD_32dp32b8xESY_NSZ_INS10_ILi0ELi4ELi3EEES13_NSR_INS5_IJSF_SF_EEENS5_IJSF_SB_EEEEEEENS4_39AutoVectorizingCopyWithAssumedAlignmentILi128EEENS4_14SM90_TMA_STOREES1X_S1Z_S1Z_EEEvvEEEEvNT_6ParamsE,"a",@progbits
	.sectionflags	@""
	.align	4
.nv.constant0._ZN7cutlass13device_kernelINS_4gemm6kernel13GemmUniversalIN4cute5tupleIJiiiiEEENS1_10collective13CollectiveMmaINS1_35MainloopSm100TmaUmmaWarpSpecializedILi6ELi2ELi4ENS5_IJNS4_1CILi1EEESB_SB_EEEEENS5_IJNSA_ILi128EEENSA_ILi8EEESE_EEENS_6half_tENS5_IJlSB_lEEESH_SI_NS4_8TiledMMAINS4_8MMA_AtomIJNS4_20SM100_MMA_F16BF16_SSISH_SH_fLi128ELi8ELNS4_4UMMA5MajorE0ELSN_0ELNSM_7ScaleInE0ELSO_0EEEEEENS4_6LayoutISC_NS5_IJNSA_ILi0EEESS_SS_EEEEENS5_IJNS4_10UnderscoreESV_SV_EEEEENS4_13SM90_TMA_LOADENS4_14ComposedLayoutINS4_7SwizzleILi3ELi4ELi3EEENS4_18smem_ptr_flag_bitsILi16EEENSR_INS5_IJSF_NSA_ILi64EEEEEENS5_IJS14_SB_EEEEEEEvNS4_8identityESY_S18_vS19_EENS_8epilogue10collective18CollectiveEpilogueINS1B_23Sm100TmaWarpSpecializedILi2ELi1ELi8ELb1ELb0EEEJSG_NS5_IJNSR_ISE_SB_EENSR_ISF_SB_EEEEESH_SI_SH_SI_NS1B_6fusion15FusionCallbacksIS1F_NS1J_17LinearCombinationISH_fSH_fLNS_15FloatRoundStyleE2EEESG_S1I_JEEENS4_5SM1004TMEM4LOAD25SM100_TMEM_LOAD_32dp32b8xESY_NSZ_INS10_ILi0ELi4ELi3EEES13_NSR_INS5_IJSF_SF_EEENS5_IJSF_SB_EEEEEEENS4_39AutoVectorizingCopyWithAssumedAlignmentILi128EEENS4_14SM90_TMA_STOREES1X_S1Z_S1Z_EEEvvEEEEvNT_6ParamsE:
	.zero		2944


//--------------------- SYMBOLS --------------------------

	.type		.nv.reservedSmem.offset0,@object
	.size		.nv.reservedSmem.offset0,0x4
	.type		.nv.reservedSmem.cap,@object
	.size		.nv.reservedSmem.cap,0x4
	.type		__assertfail,@function
